# CuTe-DSL kernel — source=fa4 family=fa4_fwd_sm100
# config = {"dtype": "Float8E4M3FN", "causal": false, "use_2cta": false, "q_stage": 2, "head_dim": 128}


// ===== COMPILED SASS (sm_100a) =====

	.target	sm_100a

	.elftype	@"ET_EXEC"


//--------------------- .note.nv.tkinfo           --------------------------
	.section	.note.nv.tkinfo,"",@"SHT_NOTE"
	.sectionflags	@"SHF_NOTE_NV_TKINFO"
	.tkinfo
        /*0018*/ 	.word	0x00000081
        /*0030*/ 	.string	""
        /*0030*/ 	.string	"ptxas"
        /*0030*/ 	.string	"Cuda compilation tools, release 12.9, V12.9.83"
        /*0030*/ 	.string	"Build system must define TOOLS_VERSION_EXTENDED"
        /*0030*/ 	.string	"-O 3 -arch sm_100a "



//--------------------- .note.nv.cuver            --------------------------
	.section	.note.nv.cuver,"",@"SHT_NOTE"
	.sectionflags	@"SHF_NOTE_NV_CUVER"
        /*0018*/ 	.short	0x0001
        /*001a*/ 	.short	0x0064
        /*001c*/ 	.short	0x0001
        /*001e*/ 	.short	0x0000
        /*0020*/ 	.short	0x0001
        /*0022*/ 	.short	0x0000


//--------------------- .nv.info                  --------------------------
	.section	.nv.info,"",@"SHT_CUDA_INFO"
	.align	4


	//----- nvinfo : EIATTR_REGCOUNT
	.align		4
        /*0000*/ 	.byte	0x04, 0x2f
        /*0002*/ 	.short	(.L_4 - .L_3)
	.align		4
.L_3:
        /*0004*/ 	.word	index@(kernel_cutlass_kernel_flash_attncuteflash_fwd_sm100FlashAttentionForwardSm100_object_at__tensor0000o12811101213_tensor0000o12811101213_tensor0000o12810111213_tensor0000o12811101213_tensor_0)
        /*0008*/ 	.word	0x00000080


	//----- nvinfo : EIATTR_FRAME_SIZE
	.align		4
.L_4:
        /*000c*/ 	.byte	0x04, 0x11
        /*000e*/ 	.short	(.L_6 - .L_5)
	.align		4
.L_5:
        /*0010*/ 	.word	index@($__internal_2_$__cuda_sm10x_tcgen05_guardrail_trap_unallocated_columns_being_dealloced)
        /*0014*/ 	.word	0x00000048


	//----- nvinfo : EIATTR_FRAME_SIZE
	.align		4
.L_6:
        /*0018*/ 	.byte	0x04, 0x11
        /*001a*/ 	.short	(.L_8 - .L_7)
	.align		4
.L_7:
        /*001c*/ 	.word	index@($__internal_1_$__cuda_sm10x_tcgen05_guardrail_trap_phase_invalid_during_alloc)
        /*0020*/ 	.word	0x00000048


	//----- nvinfo : EIATTR_FRAME_SIZE
	.align		4
.L_8:
        /*0024*/ 	.byte	0x04, 0x11
        /*0026*/ 	.short	(.L_10 - .L_9)
	.align		4
.L_9:
        /*0028*/ 	.word	index@($__internal_0_$__cuda_sm10x_tcgen05_guardrail_trap_col_being_dealloced_not_returned_by_alloc)
        /*002c*/ 	.word	0x00000048


	//----- nvinfo : EIATTR_FRAME_SIZE
	.align		4
.L_10:
        /*0030*/ 	.byte	0x04, 0x11
        /*0032*/ 	.short	(.L_12 - .L_11)
	.align		4
.L_11:
        /*0034*/ 	.word	index@(kernel_cutlass_kernel_flash_attncuteflash_fwd_sm100FlashAttentionForwardSm100_object_at__tensor0000o12811101213_tensor0000o12811101213_tensor0000o12810111213_tensor0000o12811101213_tensor_0)
        /*0038*/ 	.word	0x00000048


	//----- nvinfo : EIATTR_MIN_STACK_SIZE
	.align		4
.L_12:
        /*003c*/ 	.byte	0x04, 0x12
        /*003e*/ 	.short	(.L_14 - .L_13)
	.align		4
.L_13:
        /*0040*/ 	.word	index@(kernel_cutlass_kernel_flash_attncuteflash_fwd_sm100FlashAttentionForwardSm100_object_at__tensor0000o12811101213_tensor0000o12811101213_tensor0000o12810111213_tensor0000o12811101213_tensor_0)
        /*0044*/ 	.word	0x00000048
.L_14:


//--------------------- .nv.info.kernel_cutlass_kernel_flash_attncuteflash_fwd_sm100FlashAttentionForwardSm100_object_at__tensor0000o12811101213_tensor0000o12811101213_tensor0000o12810111213_tensor0000o12811101213_tensor_0 --------------------------
	.section	.nv.info.kernel_cutlass_kernel_flash_attncuteflash_fwd_sm100FlashAttentionForwardSm100_object_at__tensor0000o12811101213_tensor0000o12811101213_tensor0000o12810111213_tensor0000o12811101213_tensor_0,"",@"SHT_CUDA_INFO"
	.sectionflags	@""
	.align	4


	//----- nvinfo : EIATTR_CUDA_API_VERSION
	.align		4
        /*0000*/ 	.byte	0x04, 0x37
        /*0002*/ 	.short	(.L_16 - .L_15)
.L_15:
        /*0004*/ 	.word	0x00000081


	//----- nvinfo : EIATTR_KPARAM_INFO
	.align		4
.L_16:
        /*0008*/ 	.byte	0x04, 0x17
        /*000a*/ 	.short	(.L_18 - .L_17)
.L_17:
        /*000c*/ 	.word	0x00000000
        /*0010*/ 	.short	0x000f
        /*0012*/ 	.short	0x02a8
        /*0014*/ 	.byte	0x00, 0xf0, 0x11, 0x00


	//----- nvinfo : EIATTR_KPARAM_INFO
	.align		4
.L_18:
        /*0018*/ 	.byte	0x04, 0x17
        /*001a*/ 	.short	(.L_20 - .L_19)
.L_19:
        /*001c*/ 	.word	0x00000000
        /*0020*/ 	.short	0x000e
        /*0022*/ 	.short	0x02a4
        /*0024*/ 	.byte	0x00, 0xf0, 0x11, 0x00


	//----- nvinfo : EIATTR_KPARAM_INFO
	.align		4
.L_20:
        /*0028*/ 	.byte	0x04, 0x17
        /*002a*/ 	.short	(.L_22 - .L_21)
.L_21:
        /*002c*/ 	.word	0x00000000
        /*0030*/ 	.short	0x000d
        /*0032*/ 	.short	0x0298
        /*0034*/ 	.byte	0x00, 0xf0, 0x31, 0x00


	//----- nvinfo : EIATTR_KPARAM_INFO
	.align		4
.L_22:
        /*0038*/ 	.byte	0x04, 0x17
        /*003a*/ 	.short	(.L_24 - .L_23)
.L_23:
        /*003c*/ 	.word	0x00000000
        /*0040*/ 	.short	0x000c
        /*0042*/ 	.short	0x028c
        /*0044*/ 	.byte	0x00, 0xf0, 0x31, 0x00


	//----- nvinfo : EIATTR_KPARAM_INFO
	.align		4
.L_24:
        /*0048*/ 	.byte	0x04, 0x17
        /*004a*/ 	.short	(.L_26 - .L_25)
.L_25:
        /*004c*/ 	.word	0x00000000
        /*0050*/ 	.short	0x000b
        /*0052*/ 	.short	0x0287
        /*0054*/ 	.byte	0x00, 0xf0, 0x0d, 0x00


	//----- nvinfo : EIATTR_KPARAM_INFO
	.align		4
.L_26:
        /*0058*/ 	.byte	0x04, 0x17
        /*005a*/ 	.short	(.L_28 - .L_27)
.L_27:
        /*005c*/ 	.word	0x00000000
        /*0060*/ 	.short	0x000a
        /*0062*/ 	.short	0x0284
        /*0064*/ 	.byte	0x00, 0xf0, 0x0d, 0x00


	//----- nvinfo : EIATTR_KPARAM_INFO
	.align		4
.L_28:
        /*0068*/ 	.byte	0x04, 0x17
        /*006a*/ 	.short	(.L_30 - .L_29)
.L_29:
        /*006c*/ 	.word	0x00000000
        /*0070*/ 	.short	0x0009
        /*0072*/ 	.short	0x0280
        /*0074*/ 	.byte	0x00, 0xf0, 0x11, 0x00


	//----- nvinfo : EIATTR_KPARAM_INFO
	.align		4
.L_30:
        /*0078*/ 	.byte	0x04, 0x17
        /*007a*/ 	.short	(.L_32 - .L_31)
.L_31:
        /*007c*/ 	.word	0x00000000
        /*0080*/ 	.short	0x0008
        /*0082*/ 	.short	0x0200
        /*0084*/ 	.byte	0x00, 0xf0, 0x01, 0x02


	//----- nvinfo : EIATTR_KPARAM_INFO
	.align		4
.L_32:
        /*0088*/ 	.byte	0x04, 0x17
        /*008a*/ 	.short	(.L_34 - .L_33)
.L_33:
        /*008c*/ 	.word	0x00000000
        /*0090*/ 	.short	0x0007
        /*0092*/ 	.short	0x0180
        /*0094*/ 	.byte	0x00, 0xf0, 0x01, 0x02


	//----- nvinfo : EIATTR_KPARAM_INFO
	.align		4
.L_34:
        /*0098*/ 	.byte	0x04, 0x17
        /*009a*/ 	.short	(.L_36 - .L_35)
.L_35:
        /*009c*/ 	.word	0x00000000
        /*00a0*/ 	.short	0x0006
        /*00a2*/ 	.short	0x0100
        /*00a4*/ 	.byte	0x00, 0xf0, 0x01, 0x02


	//----- nvinfo : EIATTR_KPARAM_INFO
	.align		4
.L_36:
        /*00a8*/ 	.byte	0x04, 0x17
        /*00aa*/ 	.short	(.L_38 - .L_37)
.L_37:
        /*00ac*/ 	.word	0x00000000
        /*00b0*/ 	.short	0x0005
        /*00b2*/ 	.short	0x0080
        /*00b4*/ 	.byte	0x00, 0xf0, 0x01, 0x02


	//----- nvinfo : EIATTR_KPARAM_INFO
	.align		4
.L_38:
        /*00b8*/ 	.byte	0x04, 0x17
        /*00ba*/ 	.short	(.L_40 - .L_39)
.L_39:
        /*00bc*/ 	.word	0x00000000
        /*00c0*/ 	.short	0x0004
        /*00c2*/ 	.short	0x0030
        /*00c4*/ 	.byte	0x00, 0xf0, 0xa1, 0x00


	//----- nvinfo : EIATTR_KPARAM_INFO
	.align		4
.L_40:
        /*00c8*/ 	.byte	0x04, 0x17
        /*00ca*/ 	.short	(.L_42 - .L_41)
.L_41:
        /*00cc*/ 	.word	0x00000000
        /*00d0*/ 	.short	0x0003
        /*00d2*/ 	.short	0x0024
        /*00d4*/ 	.byte	0x00, 0xf0, 0x31, 0x00


	//----- nvinfo : EIATTR_KPARAM_INFO
	.align		4
.L_42:
        /*00d8*/ 	.byte	0x04, 0x17
        /*00da*/ 	.short	(.L_44 - .L_43)
.L_43:
        /*00dc*/ 	.word	0x00000000
        /*00e0*/ 	.short	0x0002
        /*00e2*/ 	.short	0x0018
        /*00e4*/ 	.byte	0x00, 0xf0, 0x31, 0x00


	//----- nvinfo : EIATTR_KPARAM_INFO
	.align		4
.L_44:
        /*00e8*/ 	.byte	0x04, 0x17
        /*00ea*/ 	.short	(.L_46 - .L_45)
.L_45:
        /*00ec*/ 	.word	0x00000000
        /*00f0*/ 	.short	0x0001
        /*00f2*/ 	.short	0x000c
        /*00f4*/ 	.byte	0x00, 0xf0, 0x31, 0x00


	//----- nvinfo : EIATTR_KPARAM_INFO
	.align		4
.L_46:
        /*00f8*/ 	.byte	0x04, 0x17
        /*00fa*/ 	.short	(.L_48 - .L_47)
.L_47:
        /*00fc*/ 	.word	0x00000000
        /*0100*/ 	.short	0x0000
        /*0102*/ 	.short	0x0000
        /*0104*/ 	.byte	0x00, 0xf0, 0x31, 0x00


	//----- nvinfo : EIATTR_AT_ENTRY_FRAGMENTS
	.align		4
.L_48:
        /*0108*/ 	.byte	0x04, 0x4f
        /*010a*/ 	.short	(.L_50 - .L_49)


	//   ....[0]....
.L_49:
        /*010c*/ 	.word	0x00000004


	//----- nvinfo : EIATTR_RESERVED_SMEM_USED
	.align		4
.L_50:
        /*0110*/ 	.byte	0x01, 0x41
	.zero		2


	//----- nvinfo : EIATTR_SPARSE_MMA_MASK
	.align		4
        /*0114*/ 	.byte	0x03, 0x50
        /*0116*/ 	.short	0x0000


	//----- nvinfo : EIATTR_TCGEN05_1CTA_USED
	.align		4
        /*0118*/ 	.byte	0x01, 0x51
	.zero		2


	//----- nvinfo : EIATTR_MAXREG_COUNT
	.align		4
        /*011c*/ 	.byte	0x03, 0x1b
        /*011e*/ 	.short	0x0080


	//----- nvinfo : EIATTR_NUM_BARRIERS
	.align		4
        /*0120*/ 	.byte	0x02, 0x4c
        /*0122*/ 	.byte	0x10
	.zero		1


	//----- nvinfo : EIATTR_ANNOTATIONS
	.align		4
        /*0124*/ 	.byte	0x04, 0x55
        /*0126*/ 	.short	(.L_52 - .L_51)


	//   ....[0]....
.L_51:
        /*0128*/ 	.word	0x00000001
        /*012c*/ 	.byte	0x50, 0x00, 0x00, 0x00, 0x01, 0x00, 0x00, 0x00, 0x30, 0x0f, 0x00, 0x00, 0x01, 0x00, 0x00, 0x00
        /* <DEDUP_REMOVED lines=17> */
        /*024c*/ 	.byte	0x60, 0xb7, 0x00, 0x00, 0x01, 0x00, 0x00, 0x00, 0x80, 0xb8, 0x00, 0x00


	//----- nvinfo : EIATTR_INT_WARP_WIDE_INSTR_OFFSETS
	.align		4
.L_52:
        /*0258*/ 	.byte	0x04, 0x31
        /*025a*/ 	.short	(.L_54 - .L_53)


	//   ....[0]....
.L_53:
        /*025c*/ 	.word	0x00002af0


	//   ....[1]....
        /*0260*/ 	.word	0x00002b20


	//----- nvinfo : EIATTR_COOP_GROUP_MASK_REGIDS
	.align		4
.L_54:
        /*0264*/ 	.byte	0x04, 0x29
        /*0266*/ 	.short	(.L_56 - .L_55)


	//   ....[0]....
.L_55:
        /*0268*/ 	.word	0xffffffff


	//   ....[1]....
        /*026c*/ 	.word	0xffffffff


	//   ....[2]....
        /*0270*/ 	.word	0xffffffff


	//   ....[3]....
        /*0274*/ 	.word	0xffffffff


	//   ....[4]....
        /*0278*/ 	.word	0xffffffff


	//   ....[5]....
        /*027c*/ 	.word	0xffffffff


	//   ....[6]....
        /*0280*/ 	.word	0xffffffff


	//   ....[7]....
        /*0284*/ 	.word	0xffffffff


	//   ....[8]....
        /*0288*/ 	.word	0xffffffff


	//----- nvinfo : EIATTR_COOP_GROUP_INSTR_OFFSETS
	.align		4
.L_56:
        /*028c*/ 	.byte	0x04, 0x28
        /*028e*/ 	.short	(.L_58 - .L_57)


	//   ....[0]....
.L_57:
        /*0290*/ 	.word	0x00000c80


	//   ....[1]....
        /*0294*/ 	.word	0x00000f50


	//   ....[2]....
        /*0298*/ 	.word	0x00001090


	//   ....[3]....
        /*029c*/ 	.word	0x00002990


	//   ....[4]....
        /*02a0*/ 	.word	0x00002bd0


	//   ....[5]....
        /*02a4*/ 	.word	0x00006550


	//   ....[6]....
        /*02a8*/ 	.word	0x000086d0


	//   ....[7]....
        /*02ac*/ 	.word	0x000095b0


	//   ....[8]....
        /*02b0*/ 	.word	0x00009ba0


	//----- nvinfo : EIATTR_REG_RECONFIG
	.align		4
.L_58:
        /*02b4*/ 	.byte	0x01, 0x54
	.zero		2


	//----- nvinfo : EIATTR_VRC_CTA_INIT_COUNT
	.align		4
        /*02b8*/ 	.byte	0x02, 0x4a
        /*02ba*/ 	.byte	0x80
	.zero		1


	//----- nvinfo : EIATTR_MBARRIER_INSTR_OFFSETS
	.align		4
        /*02bc*/ 	.byte	0x04, 0x39
        /*02be*/ 	.short	(.L_60 - .L_59)


	//   ....[0]....
.L_59:
        /*02c0*/ 	.word	0x00000300
        /*02c4*/ 	.word	0x000000ff
        /*02c8*/ 	.word	0x00000000
        /*02cc*/ 	.short	0x0100
        /*02ce*/ 	.byte	0x04
	.zero		1


	//   ....[1]....
        /*02d0*/ 	.word	0x00000310
        /*02d4*/ 	.word	0x000000ff
        /*02d8*/ 	.word	0x00000008
        /*02dc*/ 	.short	0x0100
        /*02de*/ 	.byte	0x04
	.zero		1


	//   ....[2]....
        /*02e0*/ 	.word	0x00000320
        /*02e4*/ 	.word	0x000000ff
        /*02e8*/ 	.word	0x00000010
        /*02ec*/ 	.short	0x0100
        /*02ee*/ 	.byte	0x04
	.zero		1


	//   ....[3]....
        /*02f0*/ 	.word	0x00000330
        /*02f4*/ 	.word	0x000000ff
        /*02f8*/ 	.word	0x00000018
        /*02fc*/ 	.short	0x0100
        /*02fe*/ 	.byte	0x04
	.zero		1


	//   ....[4]....
        /*0300*/ 	.word	0x00000340
        /*0304*/ 	.word	0x000000ff
        /*0308*/ 	.word	0x00000020
        /*030c*/ 	.short	0x0100
        /*030e*/ 	.byte	0x04
	.zero		1


	//   ....[5]....
        /*0310*/ 	.word	0x00000350
        /*0314*/ 	.word	0x000000ff
        /*0318*/ 	.word	0x00000028
        /*031c*/ 	.short	0x0100
        /*031e*/ 	.byte	0x04
	.zero		1


	//   ....[6]....
        /*0320*/ 	.word	0x00000360
        /*0324*/ 	.word	0x000000ff
        /*0328*/ 	.word	0x00000030
        /*032c*/ 	.short	0x0100
        /*032e*/ 	.byte	0x04
	.zero		1


	//   ....[7]....
        /*0330*/ 	.word	0x00000370
        /*0334*/ 	.word	0x000000ff
        /*0338*/ 	.word	0x00000038
        /*033c*/ 	.short	0x0100
        /*033e*/ 	.byte	0x04
	.zero		1


	//   ....[8]....
        /*0340*/ 	.word	0x00000380
        /*0344*/ 	.word	0x000000ff
        /*0348*/ 	.word	0x00000040
        /*034c*/ 	.short	0x0100
        /*034e*/ 	.byte	0x04
	.zero		1


	//   ....[9]....
        /*0350*/ 	.word	0x00000390
        /*0354*/ 	.word	0x000000ff
        /*0358*/ 	.word	0x00000048
        /*035c*/ 	.short	0x0100
        /*035e*/ 	.byte	0x04
	.zero		1


	//   ....[10]....
        /*0360*/ 	.word	0x000003a0
        /*0364*/ 	.word	0x000000ff
        /*0368*/ 	.word	0x00000050
        /*036c*/ 	.short	0x0100
        /*036e*/ 	.byte	0x04
	.zero		1


	//   ....[11]....
        /*0370*/ 	.word	0x000003b0
        /*0374*/ 	.word	0x000000ff
        /*0378*/ 	.word	0x00000058
        /*037c*/ 	.short	0x0100
        /*037e*/ 	.byte	0x04
	.zero		1


	//   ....[12]....
        /*0380*/ 	.word	0x000003c0
        /*0384*/ 	.word	0x000000ff
        /*0388*/ 	.word	0x00000060
        /*038c*/ 	.short	0x0100
        /*038e*/ 	.byte	0x04
	.zero		1


	//   ....[13]....
        /*0390*/ 	.word	0x000003d0
        /*0394*/ 	.word	0x000000ff
        /*0398*/ 	.word	0x00000068
        /*039c*/ 	.short	0x0100
        /*039e*/ 	.byte	0x04
	.zero		1


	//   ....[14]....
        /*03a0*/ 	.word	0x000003e0
        /*03a4*/ 	.word	0x000000ff
        /*03a8*/ 	.word	0x00000070
        /*03ac*/ 	.short	0x0100
        /*03ae*/ 	.byte	0x04
	.zero		1


	//   ....[15]....
        /*03b0*/ 	.word	0x000003f0
        /*03b4*/ 	.word	0x000000ff
        /*03b8*/ 	.word	0x00000078
        /*03bc*/ 	.short	0x0100
        /*03be*/ 	.byte	0x04
	.zero		1


	//   ....[16]....
        /*03c0*/ 	.word	0x00000400
        /*03c4*/ 	.word	0x000000ff
        /*03c8*/ 	.word	0x00000080
        /*03cc*/ 	.short	0x0100
        /*03ce*/ 	.byte	0x04
	.zero		1


	//   ....[17]....
        /*03d0*/ 	.word	0x00000410
        /*03d4*/ 	.word	0x000000ff
        /*03d8*/ 	.word	0x00000088
        /*03dc*/ 	.short	0x0100
        /*03de*/ 	.byte	0x04
	.zero		1


	//   ....[18]....
        /*03e0*/ 	.word	0x00000420
        /*03e4*/ 	.word	0x000000ff
        /*03e8*/ 	.word	0x00000090
        /*03ec*/ 	.short	0x0100
        /*03ee*/ 	.byte	0x04
	.zero		1


	//   ....[19]....
        /*03f0*/ 	.word	0x00000430
        /*03f4*/ 	.word	0x000000ff
        /*03f8*/ 	.word	0x00000098
        /*03fc*/ 	.short	0x0100
        /*03fe*/ 	.byte	0x04
	.zero		1


	//   ....[20]....
        /*0400*/ 	.word	0x00000440
        /*0404*/ 	.word	0x000000ff
        /*0408*/ 	.word	0x000000a0
        /*040c*/ 	.short	0x0100
        /*040e*/ 	.byte	0x04
	.zero		1


	//   ....[21]....
        /*0410*/ 	.word	0x00000450
        /*0414*/ 	.word	0x000000ff
        /*0418*/ 	.word	0x000000a8
        /*041c*/ 	.short	0x0100
        /*041e*/ 	.byte	0x04
	.zero		1


	//   ....[22]....
        /*0420*/ 	.word	0x00000460
        /*0424*/ 	.word	0x000000ff
        /*0428*/ 	.word	0x000000b0
        /*042c*/ 	.short	0x0100
        /*042e*/ 	.byte	0x04
	.zero		1


	//   ....[23]....
        /*0430*/ 	.word	0x00000470
        /*0434*/ 	.word	0x000000ff
        /*0438*/ 	.word	0x000000b8
        /*043c*/ 	.short	0x0100
        /*043e*/ 	.byte	0x04
	.zero		1


	//   ....[24]....
        /*0440*/ 	.word	0x00000480
        /*0444*/ 	.word	0x000000ff
        /*0448*/ 	.word	0x000000c0
        /*044c*/ 	.short	0x0100
        /*044e*/ 	.byte	0x04
	.zero		1


	//   ....[25]....
        /*0450*/ 	.word	0x00000490
        /*0454*/ 	.word	0x000000ff
        /*0458*/ 	.word	0x000000c8
        /*045c*/ 	.short	0x0100
        /*045e*/ 	.byte	0x04
	.zero		1


	//   ....[26]....
        /*0460*/ 	.word	0x000004a0
        /*0464*/ 	.word	0x000000ff
        /*0468*/ 	.word	0x000000d0
        /*046c*/ 	.short	0x0100
        /*046e*/ 	.byte	0x04
	.zero		1


	//   ....[27]....
        /*0470*/ 	.word	0x000004b0
        /*0474*/ 	.word	0x000000ff
        /*0478*/ 	.word	0x000000d8
        /*047c*/ 	.short	0x0100
        /*047e*/ 	.byte	0x04
	.zero		1


	//   ....[28]....
        /*0480*/ 	.word	0x000004c0
        /*0484*/ 	.word	0x000000ff
        /*0488*/ 	.word	0x000000e0
        /*048c*/ 	.short	0x0100
        /*048e*/ 	.byte	0x04
	.zero		1


	//   ....[29]....
        /*0490*/ 	.word	0x000004d0
        /*0494*/ 	.word	0x000000ff
        /*0498*/ 	.word	0x000000e8
        /*049c*/ 	.short	0x0100
        /*049e*/ 	.byte	0x04
	.zero		1


	//   ....[30]....
        /*04a0*/ 	.word	0x000004e0
        /*04a4*/ 	.word	0x000000ff
        /*04a8*/ 	.word	0x000000f0
        /*04ac*/ 	.short	0x0100
        /*04ae*/ 	.byte	0x04
	.zero		1


	//   ....[31]....
        /*04b0*/ 	.word	0x000004f0
        /*04b4*/ 	.word	0x000000ff
        /*04b8*/ 	.word	0x000000f8
        /*04bc*/ 	.short	0x0100
        /*04be*/ 	.byte	0x04
	.zero		1


	//   ....[32]....
        /*04c0*/ 	.word	0x00000500
        /*04c4*/ 	.word	0x000000ff
        /*04c8*/ 	.word	0x00000100
        /*04cc*/ 	.short	0x0100
        /*04ce*/ 	.byte	0x04
	.zero		1


	//   ....[33]....
        /*04d0*/ 	.word	0x00000510
        /*04d4*/ 	.word	0x000000ff
        /*04d8*/ 	.word	0x00000108
        /*04dc*/ 	.short	0x0100
        /*04de*/ 	.byte	0x04
	.zero		1


	//   ....[34]....
        /*04e0*/ 	.word	0x00000520
        /*04e4*/ 	.word	0x000000ff
        /*04e8*/ 	.word	0x00000110
        /*04ec*/ 	.short	0x0100
        /*04ee*/ 	.byte	0x04
	.zero		1


	//   ....[35]....
        /*04f0*/ 	.word	0x00000530
        /*04f4*/ 	.word	0x000000ff
        /*04f8*/ 	.word	0x00000118
        /*04fc*/ 	.short	0x0100
        /*04fe*/ 	.byte	0x04
	.zero		1


	//   ....[36]....
        /*0500*/ 	.word	0x00000540
        /*0504*/ 	.word	0x000000ff
        /*0508*/ 	.word	0x00000120
        /*050c*/ 	.short	0x0100
        /*050e*/ 	.byte	0x04
	.zero		1


	//   ....[37]....
        /*0510*/ 	.word	0x00000550
        /*0514*/ 	.word	0x000000ff
        /*0518*/ 	.word	0x00000128
        /*051c*/ 	.short	0x0100
        /*051e*/ 	.byte	0x04
	.zero		1


	//   ....[38]....
        /*0520*/ 	.word	0x00000560
        /*0524*/ 	.word	0x000000ff
        /*0528*/ 	.word	0x00000130
        /*052c*/ 	.short	0x0100
        /*052e*/ 	.byte	0x04
	.zero		1


	//   ....[39]....
        /*0530*/ 	.word	0x00000570
        /*0534*/ 	.word	0x000000ff
        /*0538*/ 	.word	0x00000138
        /*053c*/ 	.short	0x0100
        /*053e*/ 	.byte	0x04
	.zero		1


	//   ....[40]....
        /*0540*/ 	.word	0x00000580
        /*0544*/ 	.word	0x000000ff
        /*0548*/ 	.word	0x00000140
        /*054c*/ 	.short	0x0100
        /*054e*/ 	.byte	0x04
	.zero		1


	//   ....[41]....
        /*0550*/ 	.word	0x00000590
        /*0554*/ 	.word	0x000000ff
        /*0558*/ 	.word	0x00000148
        /*055c*/ 	.short	0x0100
        /*055e*/ 	.byte	0x04
	.zero		1


	//   ....[42]....
        /*0560*/ 	.word	0x000005a0
        /*0564*/ 	.word	0x000000ff
        /*0568*/ 	.word	0x00000150
        /*056c*/ 	.short	0x0100
        /*056e*/ 	.byte	0x04
	.zero		1


	//   ....[43]....
        /*0570*/ 	.word	0x000005b0
        /*0574*/ 	.word	0x000000ff
        /*0578*/ 	.word	0x00000158
        /*057c*/ 	.short	0x0100
        /*057e*/ 	.byte	0x04
	.zero		1


	//   ....[44]....
        /*0580*/ 	.word	0x000009e0
        /*0584*/ 	.word	0x000000ff
        /*0588*/ 	.word	0x00000140
        /*058c*/ 	.short	0x010a
        /*058e*/ 	.byte	0x07
	.zero		1


	//   ....[45]....
        /*0590*/ 	.word	0x00000a30
        /*0594*/ 	.word	0x000000ff
        /*0598*/ 	.word	0x00000148
        /*059c*/ 	.short	0x010a
        /*059e*/ 	.byte	0x07
	.zero		1


	//   ....[46]....
        /*05a0*/ 	.word	0x00000b30
        /*05a4*/ 	.word	0x000000ff
        /*05a8*/ 	.word	0x00000150
        /*05ac*/ 	.short	0x0101
        /*05ae*/ 	.byte	0x07
	.zero		1


	//   ....[47]....
        /*05b0*/ 	.word	0x00000b70
        /*05b4*/ 	.word	0x000000ff
        /*05b8*/ 	.word	0x00000158
        /*05bc*/ 	.short	0x0101
        /*05be*/ 	.byte	0x07
	.zero		1


	//   ....[48]....
        /*05c0*/ 	.word	0x000014b0
        /*05c4*/ 	.word	0x000000ff
        /*05c8*/ 	.word	0x00000000
        /*05cc*/ 	.short	0x010a
        /*05ce*/ 	.byte	0x11
	.zero		1


	//   ....[49]....
        /*05d0*/ 	.word	0x00001500
        /*05d4*/ 	.word	0x000000ff
        /*05d8*/ 	.word	0x00000020
        /*05dc*/ 	.short	0x010a
        /*05de*/ 	.byte	0x15
	.zero		1


	//   ....[50]....
        /*05e0*/ 	.word	0x00001780
        /*05e4*/ 	.word	0x000000ff
        /*05e8*/ 	.word	0x00000008
        /*05ec*/ 	.short	0x010a
        /*05ee*/ 	.byte	0x11
	.zero		1


	//   ....[51]....
        /*05f0*/ 	.word	0x00001a30
        /*05f4*/ 	.word	0x000000ff
        /*05f8*/ 	.word	0x00000000
        /*05fc*/ 	.short	0x010a
        /*05fe*/ 	.byte	0x1d
	.zero		1


	//   ....[52]....
        /*0600*/ 	.word	0x00001ab0
        /*0604*/ 	.word	0x000000ff
        /*0608*/ 	.word	0x000000d0
        /*060c*/ 	.short	0x010a
        /*060e*/ 	.byte	0x11
	.zero		1


	//   ....[53]....
        /*0610*/ 	.word	0x00001c80
        /*0614*/ 	.word	0x000000ff
        /*0618*/ 	.word	0x000000e0
        /*061c*/ 	.short	0x010a
        /*061e*/ 	.byte	0x11
	.zero		1


	//   ....[54]....
        /*0620*/ 	.word	0x00001d70
        /*0624*/ 	.word	0x000000ff
        /*0628*/ 	.word	0x00000000
        /*062c*/ 	.short	0x010a
        /*062e*/ 	.byte	0x19
	.zero		1


	//   ....[55]....
        /*0630*/ 	.word	0x00001fa0
        /*0634*/ 	.word	0x000000ff
        /*0638*/ 	.word	0x000000d8
        /*063c*/ 	.short	0x010a
        /*063e*/ 	.byte	0x11
	.zero		1


	//   ....[56]....
        /*0640*/ 	.word	0x00002090
        /*0644*/ 	.word	0x000000ff
        /*0648*/ 	.word	0x000000e8
        /*064c*/ 	.short	0x010a
        /*064e*/ 	.byte	0x11
	.zero		1


	//   ....[57]....
        /*0650*/ 	.word	0x000022d0
        /*0654*/ 	.word	0x000000ff
        /*0658*/ 	.word	0x00000020
        /*065c*/ 	.short	0x010a
        /*065e*/ 	.byte	0x07
	.zero		1


	//   ....[58]....
        /*0660*/ 	.word	0x00002350
        /*0664*/ 	.word	0x000000ff
        /*0668*/ 	.word	0x000000d0
        /*066c*/ 	.short	0x010a
        /*066e*/ 	.byte	0x11
	.zero		1


	//   ....[59]....
        /*0670*/ 	.word	0x00002550
        /*0674*/ 	.word	0x000000ff
        /*0678*/ 	.word	0x000000e0
        /*067c*/ 	.short	0x010a
        /*067e*/ 	.byte	0x11
	.zero		1


	//   ....[60]....
        /*0680*/ 	.word	0x00002620
        /*0684*/ 	.word	0x000000ff
        /*0688*/ 	.word	0x000000d8
        /*068c*/ 	.short	0x010a
        /*068e*/ 	.byte	0x11
	.zero		1


	//   ....[61]....
        /*0690*/ 	.word	0x00002730
        /*0694*/ 	.word	0x000000ff
        /*0698*/ 	.word	0x000000e8
        /*069c*/ 	.short	0x010a
        /*069e*/ 	.byte	0x11
	.zero		1


	//   ....[62]....
        /*06a0*/ 	.word	0x00003060
        /*06a4*/ 	.word	0x000000ff
        /*06a8*/ 	.word	0x00000070
        /*06ac*/ 	.short	0x010a
        /*06ae*/ 	.byte	0x04
	.zero		1


	//   ....[63]....
        /*06b0*/ 	.word	0x00003140
        /*06b4*/ 	.word	0x000000ff
        /*06b8*/ 	.word	0x00000010
        /*06bc*/ 	.short	0x010a
        /*06be*/ 	.byte	0x19
	.zero		1


	//   ....[64]....
        /*06c0*/ 	.word	0x00003240
        /*06c4*/ 	.word	0x000000ff
        /*06c8*/ 	.word	0x00000018
        /*06cc*/ 	.short	0x010a
        /*06ce*/ 	.byte	0x19
	.zero		1


	//   ....[65]....
        /*06d0*/ 	.word	0x00003390
        /*06d4*/ 	.word	0x000000ff
        /*06d8*/ 	.word	0x00000070
        /*06dc*/ 	.short	0x010a
        /*06de*/ 	.byte	0x06
	.zero		1


	//   ....[66]....
        /*06e0*/ 	.word	0x000035e0
        /*06e4*/ 	.word	0x000000ff
        /*06e8*/ 	.word	0x00000070
        /*06ec*/ 	.short	0x010a
        /*06ee*/ 	.byte	0x05
	.zero		1


	//   ....[67]....
        /*06f0*/ 	.word	0x00003700
        /*06f4*/ 	.word	0x000000ff
        /*06f8*/ 	.word	0x00000070
        /*06fc*/ 	.short	0x010a
        /*06fe*/ 	.byte	0x06
	.zero		1


	//   ....[68]....
        /*0700*/ 	.word	0x00003c80
        /*0704*/ 	.word	0x000000ff
        /*0708*/ 	.word	0x00000070
        /*070c*/ 	.short	0x010a
        /*070e*/ 	.byte	0x05
	.zero		1


	//   ....[69]....
        /*0710*/ 	.word	0x00003cf0
        /*0714*/ 	.word	0x000000ff
        /*0718*/ 	.word	0x00000018
        /*071c*/ 	.short	0x010a
        /*071e*/ 	.byte	0x06
	.zero		1


	//   ....[70]....
        /*0720*/ 	.word	0x000041b0
        /*0724*/ 	.word	0x000000ff
        /*0728*/ 	.word	0x00000130
        /*072c*/ 	.short	0x010a
        /*072e*/ 	.byte	0x05
	.zero		1


	//   ....[71]....
        /*0730*/ 	.word	0x000041e0
        /*0734*/ 	.word	0x000000ff
        /*0738*/ 	.word	0x000000c0
        /*073c*/ 	.short	0x010a
        /*073e*/ 	.byte	0x05
	.zero		1


	//   ....[72]....
        /*0740*/ 	.word	0x00006500
        /*0744*/ 	.word	0x000000ff
        /*0748*/ 	.word	0x000000d0
        /*074c*/ 	.short	0x0101
        /*074e*/ 	.byte	0x05
	.zero		1


	//   ....[73]....
        /*0750*/ 	.word	0x00006560
        /*0754*/ 	.word	0x000000ff
        /*0758*/ 	.word	0x000000e0
        /*075c*/ 	.short	0x0101
        /*075e*/ 	.byte	0x05
	.zero		1


	//   ....[74]....
        /*0760*/ 	.word	0x00006570
        /*0764*/ 	.word	0x000000ff
        /*0768*/ 	.word	0x00000000
        /*076c*/ 	.short	0x010a
        /*076e*/ 	.byte	0x08
	.zero		1


	//   ....[75]....
        /*0770*/ 	.word	0x00006a10
        /*0774*/ 	.word	0x000000ff
        /*0778*/ 	.word	0x000000c0
        /*077c*/ 	.short	0x010a
        /*077e*/ 	.byte	0x05
	.zero		1


	//   ....[76]....
        /*0780*/ 	.word	0x000086a0
        /*0784*/ 	.word	0x000000ff
        /*0788*/ 	.word	0x000000d0
        /*078c*/ 	.short	0x0101
        /*078e*/ 	.byte	0x05
	.zero		1


	//   ....[77]....
        /*0790*/ 	.word	0x000086e0
        /*0794*/ 	.word	0x000000ff
        /*0798*/ 	.word	0x000000e0
        /*079c*/ 	.short	0x0101
        /*079e*/ 	.byte	0x05
	.zero		1


	//   ....[78]....
        /*07a0*/ 	.word	0x000086f0
        /*07a4*/ 	.word	0x000000ff
        /*07a8*/ 	.word	0x00000130
        /*07ac*/ 	.short	0x010a
        /*07ae*/ 	.byte	0x05
	.zero		1


	//   ....[79]....
        /*07b0*/ 	.word	0x00008d50
        /*07b4*/ 	.word	0x000000ff
        /*07b8*/ 	.word	0x00000130
        /*07bc*/ 	.short	0x010a
        /*07be*/ 	.byte	0x04
	.zero		1


	//   ....[80]....
        /*07c0*/ 	.word	0x00009010
        /*07c4*/ 	.word	0x000000ff
        /*07c8*/ 	.word	0x000000d0
        /*07cc*/ 	.short	0x0101
        /*07ce*/ 	.byte	0x07
	.zero		1


	//   ....[81]....
        /*07d0*/ 	.word	0x00009050
        /*07d4*/ 	.word	0x000000ff
        /*07d8*/ 	.word	0x000000d8
        /*07dc*/ 	.short	0x0101
        /*07de*/ 	.byte	0x07
	.zero		1


	//   ....[82]....
        /*07e0*/ 	.word	0x00009520
        /*07e4*/ 	.word	0x000000ff
        /*07e8*/ 	.word	0x00000130
        /*07ec*/ 	.short	0x0101
        /*07ee*/ 	.byte	0x07
	.zero		1


	//   ....[83]....
        /*07f0*/ 	.word	0x00009b40
        /*07f4*/ 	.word	0x000000ff
        /*07f8*/ 	.word	0x000000d0
        /*07fc*/ 	.short	0x0101
        /*07fe*/ 	.byte	0x07
	.zero		1


	//   ....[84]....
        /*0800*/ 	.word	0x00009b60
        /*0804*/ 	.word	0x000000ff
        /*0808*/ 	.word	0x00000138
        /*080c*/ 	.short	0x0101
        /*080e*/ 	.byte	0x07
	.zero		1


	//   ....[85]....
        /*0810*/ 	.word	0x0000a100
        /*0814*/ 	.word	0x000000ff
        /*0818*/ 	.word	0x000000d8
        /*081c*/ 	.short	0x0101
        /*081e*/ 	.byte	0x07
	.zero		1


	//   ....[86]....
        /*0820*/ 	.word	0x0000a110
        /*0824*/ 	.word	0x000000ff
        /*0828*/ 	.word	0x00000130
        /*082c*/ 	.short	0x0101
        /*082e*/ 	.byte	0x07
	.zero		1


	//   ....[87]....
        /*0830*/ 	.word	0x0000a170
        /*0834*/ 	.word	0x000000ff
        /*0838*/ 	.word	0x00000138
        /*083c*/ 	.short	0x0101
        /*083e*/ 	.byte	0x07
	.zero		1


	//   ....[88]....
        /*0840*/ 	.word	0x0000a1d0
        /*0844*/ 	.word	0x000000ff
        /*0848*/ 	.word	0x00000130
        /*084c*/ 	.short	0x0101
        /*084e*/ 	.byte	0x07
	.zero		1


	//   ....[89]....
        /*0850*/ 	.word	0x0000a1e0
        /*0854*/ 	.word	0x000000ff
        /*0858*/ 	.word	0x00000100
        /*085c*/ 	.short	0x010a
        /*085e*/ 	.byte	0x07
	.zero		1


	//   ....[90]....
        /*0860*/ 	.word	0x0000a210
        /*0864*/ 	.word	0x000000ff
        /*0868*/ 	.word	0x00000150
        /*086c*/ 	.short	0x010a
        /*086e*/ 	.byte	0x07
	.zero		1


	//   ....[91]....
        /*0870*/ 	.word	0x0000ae10
        /*0874*/ 	.word	0x000000ff
        /*0878*/ 	.word	0x000000d0
        /*087c*/ 	.short	0x0101
        /*087e*/ 	.byte	0x07
	.zero		1


	//   ....[92]....
        /*0880*/ 	.word	0x0000ae20
        /*0884*/ 	.word	0x000000ff
        /*0888*/ 	.word	0x00000140
        /*088c*/ 	.short	0x0101
        /*088e*/ 	.byte	0x07
	.zero		1


	//   ....[93]....
        /*0890*/ 	.word	0x0000ae70
        /*0894*/ 	.word	0x000000ff
        /*0898*/ 	.word	0x00000138
        /*089c*/ 	.short	0x0101
        /*089e*/ 	.byte	0x07
	.zero		1


	//   ....[94]....
        /*08a0*/ 	.word	0x0000ae80
        /*08a4*/ 	.word	0x000000ff
        /*08a8*/ 	.word	0x00000108
        /*08ac*/ 	.short	0x010a
        /*08ae*/ 	.byte	0x07
	.zero		1


	//   ....[95]....
        /*08b0*/ 	.word	0x0000aeb0
        /*08b4*/ 	.word	0x000000ff
        /*08b8*/ 	.word	0x00000158
        /*08bc*/ 	.short	0x010a
        /*08be*/ 	.byte	0x07
	.zero		1


	//   ....[96]....
        /*08c0*/ 	.word	0x0000bea0
        /*08c4*/ 	.word	0x000000ff
        /*08c8*/ 	.word	0x000000d8
        /*08cc*/ 	.short	0x0101
        /*08ce*/ 	.byte	0x07
	.zero		1


	//   ....[97]....
        /*08d0*/ 	.word	0x0000beb0
        /*08d4*/ 	.word	0x000000ff
        /*08d8*/ 	.word	0x00000148
        /*08dc*/ 	.short	0x0101
        /*08de*/ 	.byte	0x07
	.zero		1


	//   ....[98]....
        /*08e0*/ 	.word	0x0000bf10
        /*08e4*/ 	.word	0x000000ff
        /*08e8*/ 	.word	0x00000158
        /*08ec*/ 	.short	0x010a
        /*08ee*/ 	.byte	0x07
	.zero		1


	//   ....[99]....
        /*08f0*/ 	.word	0x0000bf80
        /*08f4*/ 	.word	0x00000003
        /*08f8*/ 	.word	0x00000140
        /*08fc*/ 	.short	0x010a
        /*08fe*/ 	.byte	0xff
	.zero		1


	//   ....[100]....
        /*0900*/ 	.word	0x0000c000
        /*0904*/ 	.word	0x00000003
        /*0908*/ 	.word	0x00000148
        /*090c*/ 	.short	0x010a
        /*090e*/ 	.byte	0xff
	.zero		1


	//   ....[101]....
        /*0910*/ 	.word	0x0000c080
        /*0914*/ 	.word	0x00000000
        /*0918*/ 	.word	0x00000000
        /*091c*/ 	.short	0x010a
        /*091e*/ 	.byte	0xff
	.zero		1


	//   ....[102]....
        /*0920*/ 	.word	0x0000c100
        /*0924*/ 	.word	0x00000000
        /*0928*/ 	.word	0x00000020
        /*092c*/ 	.short	0x010a
        /*092e*/ 	.byte	0xff
	.zero		1


	//   ....[103]....
        /*0930*/ 	.word	0x0000c180
        /*0934*/ 	.word	0x00000000
        /*0938*/ 	.word	0x00000008
        /*093c*/ 	.short	0x010a
        /*093e*/ 	.byte	0xff
	.zero		1


	//   ....[104]....
        /*0940*/ 	.word	0x0000c200
        /*0944*/ 	.word	0x00000000
        /*0948*/ 	.word	0x00000000
        /*094c*/ 	.short	0x010a
        /*094e*/ 	.byte	0xff
	.zero		1


	//   ....[105]....
        /*0950*/ 	.word	0x0000c280
        /*0954*/ 	.word	0x00000000
        /*0958*/ 	.word	0x000000d0
        /*095c*/ 	.short	0x010a
        /*095e*/ 	.byte	0xff
	.zero		1


	//   ....[106]....
        /*0960*/ 	.word	0x0000c300
        /*0964*/ 	.word	0x00000000
        /*0968*/ 	.word	0x000000e0
        /*096c*/ 	.short	0x010a
        /*096e*/ 	.byte	0xff
	.zero		1


	//   ....[107]....
        /*0970*/ 	.word	0x0000c380
        /*0974*/ 	.word	0x00000000
        /*0978*/ 	.word	0x00000000
        /*097c*/ 	.short	0x010a
        /*097e*/ 	.byte	0xff
	.zero		1


	//   ....[108]....
        /*0980*/ 	.word	0x0000c400
        /*0984*/ 	.word	0x00000000
        /*0988*/ 	.word	0x000000d8
        /*098c*/ 	.short	0x010a
        /*098e*/ 	.byte	0xff
	.zero		1


	//   ....[109]....
        /*0990*/ 	.word	0x0000c480
        /*0994*/ 	.word	0x00000000
        /*0998*/ 	.word	0x000000e8
        /*099c*/ 	.short	0x010a
        /*099e*/ 	.byte	0xff
	.zero		1


	//   ....[110]....
        /*09a0*/ 	.word	0x0000c500
        /*09a4*/ 	.word	0x00000000
        /*09a8*/ 	.word	0x00000020
        /*09ac*/ 	.short	0x010a
        /*09ae*/ 	.byte	0xff
	.zero		1


	//   ....[111]....
        /*09b0*/ 	.word	0x0000c580
        /*09b4*/ 	.word	0x00000000
        /*09b8*/ 	.word	0x000000d0
        /*09bc*/ 	.short	0x010a
        /*09be*/ 	.byte	0xff
	.zero		1


	//   ....[112]....
        /*09c0*/ 	.word	0x0000c600
        /*09c4*/ 	.word	0x00000000
        /*09c8*/ 	.word	0x000000e0
        /*09cc*/ 	.short	0x010a
        /*09ce*/ 	.byte	0xff
	.zero		1


	//   ....[113]....
        /*09d0*/ 	.word	0x0000c680
        /*09d4*/ 	.word	0x00000000
        /*09d8*/ 	.word	0x000000d8
        /*09dc*/ 	.short	0x010a
        /*09de*/ 	.byte	0xff
	.zero		1


	//   ....[114]....
        /*09e0*/ 	.word	0x0000c700
        /*09e4*/ 	.word	0x00000000
        /*09e8*/ 	.word	0x000000e8
        /*09ec*/ 	.short	0x010a
        /*09ee*/ 	.byte	0xff
	.zero		1


	//   ....[115]....
        /*09f0*/ 	.word	0x0000c780
        /*09f4*/ 	.word	0x00000000
        /*09f8*/ 	.word	0x00000070
        /*09fc*/ 	.short	0x010a
        /*09fe*/ 	.byte	0xff
	.zero		1


	//   ....[116]....
        /*0a00*/ 	.word	0x0000c800
        /*0a04*/ 	.word	0x00000000
        /*0a08*/ 	.word	0x00000010
        /*0a0c*/ 	.short	0x010a
        /*0a0e*/ 	.byte	0xff
	.zero		1


	//   ....[117]....
        /*0a10*/ 	.word	0x0000c880
        /*0a14*/ 	.word	0x00000000
        /*0a18*/ 	.word	0x00000018
        /*0a1c*/ 	.short	0x010a
        /*0a1e*/ 	.byte	0xff
	.zero		1


	//   ....[118]....
        /*0a20*/ 	.word	0x0000c900
        /*0a24*/ 	.word	0x00000000
        /*0a28*/ 	.word	0x00000070
        /*0a2c*/ 	.short	0x010a
        /*0a2e*/ 	.byte	0xff
	.zero		1


	//   ....[119]....
        /*0a30*/ 	.word	0x0000c980
        /*0a34*/ 	.word	0x00000000
        /*0a38*/ 	.word	0x00000070
        /*0a3c*/ 	.short	0x010a
        /*0a3e*/ 	.byte	0xff
	.zero		1


	//   ....[120]....
        /*0a40*/ 	.word	0x0000ca00
        /*0a44*/ 	.word	0x00000000
        /*0a48*/ 	.word	0x00000070
        /*0a4c*/ 	.short	0x010a
        /*0a4e*/ 	.byte	0xff
	.zero		1


	//   ....[121]....
        /*0a50*/ 	.word	0x0000caa0
        /*0a54*/ 	.word	0x00000000
        /*0a58*/ 	.word	0x00000070
        /*0a5c*/ 	.short	0x010a
        /*0a5e*/ 	.byte	0xff
	.zero		1


	//   ....[122]....
        /*0a60*/ 	.word	0x0000cb30
        /*0a64*/ 	.word	0x00000000
        /*0a68*/ 	.word	0x00000018
        /*0a6c*/ 	.short	0x010a
        /*0a6e*/ 	.byte	0xff
	.zero		1


	//   ....[123]....
        /*0a70*/ 	.word	0x0000cba0
        /*0a74*/ 	.word	0x000000ff
        /*0a78*/ 	.word	0x00000000
        /*0a7c*/ 	.short	0x010a
        /*0a7e*/ 	.byte	0x08
	.zero		1


	//   ....[124]....
        /*0a80*/ 	.word	0x0000cc30
        /*0a84*/ 	.word	0x00000000
        /*0a88*/ 	.word	0x00000000
        /*0a8c*/ 	.short	0x010a
        /*0a8e*/ 	.byte	0xff
	.zero		1


	//   ....[125]....
        /*0a90*/ 	.word	0x0000cca0
        /*0a94*/ 	.word	0x000000ff
        /*0a98*/ 	.word	0x00000000
        /*0a9c*/ 	.short	0x010a
        /*0a9e*/ 	.byte	0x08
	.zero		1


	//   ....[126]....
        /*0aa0*/ 	.word	0x0000cd30
        /*0aa4*/ 	.word	0x00000000
        /*0aa8*/ 	.word	0x00000000
        /*0aac*/ 	.short	0x010a
        /*0aae*/ 	.byte	0xff
	.zero		1


	//   ....[127]....
        /*0ab0*/ 	.word	0x0000cdb0
        /*0ab4*/ 	.word	0x000000ff
        /*0ab8*/ 	.word	0x00000000
        /*0abc*/ 	.short	0x010a
        /*0abe*/ 	.byte	0x05
	.zero		1


	//   ....[128]....
        /*0ac0*/ 	.word	0x0000ce40
        /*0ac4*/ 	.word	0x00000000
        /*0ac8*/ 	.word	0x00000000
        /*0acc*/ 	.short	0x010a
        /*0ace*/ 	.byte	0xff
	.zero		1


	//   ....[129]....
        /*0ad0*/ 	.word	0x0000ceb0
        /*0ad4*/ 	.word	0x000000ff
        /*0ad8*/ 	.word	0x00000100
        /*0adc*/ 	.short	0x010a
        /*0ade*/ 	.byte	0x07
	.zero		1


	//   ....[130]....
        /*0ae0*/ 	.word	0x0000cf20
        /*0ae4*/ 	.word	0x000000ff
        /*0ae8*/ 	.word	0x00000150
        /*0aec*/ 	.short	0x010a
        /*0aee*/ 	.byte	0x07
	.zero		1


	//   ....[131]....
        /*0af0*/ 	.word	0x0000cf90
        /*0af4*/ 	.word	0x000000ff
        /*0af8*/ 	.word	0x00000108
        /*0afc*/ 	.short	0x010a
        /*0afe*/ 	.byte	0x07
	.zero		1


	//   ....[132]....
        /*0b00*/ 	.word	0x0000d000
        /*0b04*/ 	.word	0x000000ff
        /*0b08*/ 	.word	0x00000158
        /*0b0c*/ 	.short	0x010a
        /*0b0e*/ 	.byte	0x07
	.zero		1


	//   ....[133]....
        /*0b10*/ 	.word	0x0000d070
        /*0b14*/ 	.word	0x000000ff
        /*0b18*/ 	.word	0x00000158
        /*0b1c*/ 	.short	0x010a
        /*0b1e*/ 	.byte	0x07
	.zero		1


	//----- nvinfo : EIATTR_NUM_MBARRIERS
	.align		4
.L_60:
        /*0b20*/ 	.byte	0x03, 0x38
        /*0b22*/ 	.short	0x002c


	//----- nvinfo : EIATTR_EXIT_INSTR_OFFSETS
	.align		4
        /*0b24*/ 	.byte	0x04, 0x1c
        /*0b26*/ 	.short	(.L_62 - .L_61)


	//   ....[0]....
.L_61:
        /*0b28*/ 	.word	0x00008de0


	//   ....[1]....
        /*0b2c*/ 	.word	0x0000bf40


	//----- nvinfo : EIATTR_INDIRECT_BRANCH_TARGETS
	.align		4
.L_62:
        /*0b30*/ 	.byte	0x04, 0x34
        /*0b32*/ 	.short	(.L_64 - .L_63)


	//   ....[0]....
.L_63:
        /*0b34*/ 	.word	.L_x_138@srel
        /*0b38*/ 	.short	0x0
        /*0b3a*/ 	.short	0x0
        /*0b3c*/ 	.word	0x3
        /*0b40*/ 	.word	.L_x_139@srel
        /*0b44*/ 	.word	.L_x_140@srel
        /*0b48*/ 	.word	.L_x_2@srel


	//----- nvinfo : EIATTR_REQNTID
	.align		4
.L_64:
        /*0b4c*/ 	.byte	0x04, 0x10
        /*0b4e*/ 	.short	(.L_66 - .L_65)
.L_65:
        /*0b50*/ 	.word	0x00000200
        /*0b54*/ 	.word	0x00000001
        /*0b58*/ 	.word	0x00000001


	//----- nvinfo : EIATTR_CRS_STACK_SIZE
	.align		4
.L_66:
        /*0b5c*/ 	.byte	0x04, 0x1e
        /*0b5e*/ 	.short	(.L_68 - .L_67)
.L_67:
        /*0b60*/ 	.word	0x00000000


	//----- nvinfo : EIATTR_CBANK_PARAM_SIZE
	.align		4
.L_68:
        /*0b64*/ 	.byte	0x03, 0x19
        /*0b66*/ 	.short	0x02ac


	//----- nvinfo : EIATTR_PARAM_CBANK
	.align		4
        /*0b68*/ 	.byte	0x04, 0x0a
        /*0b6a*/ 	.short	(.L_70 - .L_69)
	.align		4
.L_69:
        /*0b6c*/ 	.word	index@(.nv.constant0.kernel_cutlass_kernel_flash_attncuteflash_fwd_sm100FlashAttentionForwardSm100_object_at__tensor0000o12811101213_tensor0000o12811101213_tensor0000o12810111213_tensor0000o12811101213_tensor_0)
        /*0b70*/ 	.short	0x0380
        /*0b72*/ 	.short	0x02ac


	//----- nvinfo : EIATTR_SW_WAR
	.align		4
.L_70:
        /*0b74*/ 	.byte	0x04, 0x36
        /*0b76*/ 	.short	(.L_72 - .L_71)
.L_71:
        /*0b78*/ 	.word	0x00000008
.L_72:


//--------------------- .nv.compat                --------------------------
	.section	.nv.compat,"",@"SHT_CUDA_COMPAT_INFO"
	.align	4
        /*0000*/ 	.byte	0x02, 0x02, 0x02, 0x00, 0x02, 0x05, 0x05, 0x00, 0x02, 0x03, 0x01, 0x00, 0x02, 0x06, 0x01, 0x00


//--------------------- .nv.callgraph             --------------------------
	.section	.nv.callgraph,"",@"SHT_CUDA_CALLGRAPH"
	.align	4
	.sectionentsize	8
	.align		4
        /*0000*/ 	.word	0x00000000
	.align		4
        /*0004*/ 	.word	0xffffffff
	.align		4
        /*0008*/ 	.word	0x00000000
	.align		4
        /*000c*/ 	.word	0xfffffffe
	.align		4
        /*0010*/ 	.word	0x00000000
	.align		4
        /*0014*/ 	.word	0xfffffffd
	.align		4
        /*0018*/ 	.word	0x00000000
	.align		4
        /*001c*/ 	.word	0xfffffffc


//--------------------- .nv.constant2.kernel_cutlass_kernel_flash_attncuteflash_fwd_sm100FlashAttentionForwardSm100_object_at__tensor0000o12811101213_tensor0000o12811101213_tensor0000o12810111213_tensor0000o12811101213_tensor_0 --------------------------
	.section	.nv.constant2.kernel_cutlass_kernel_flash_attncuteflash_fwd_sm100FlashAttentionForwardSm100_object_at__tensor0000o12811101213_tensor0000o12811101213_tensor0000o12810111213_tensor0000o12811101213_tensor_0,"a",@progbits
	.sectionflags	@""
	.align	4
.nv.constant2.kernel_cutlass_kernel_flash_attncuteflash_fwd_sm100FlashAttentionForwardSm100_object_at__tensor0000o12811101213_tensor0000o12811101213_tensor0000o12810111213_tensor0000o12811101213_tensor_0:
        /*0000*/ 	.byte	0x50, 0x0c, 0x00, 0x00, 0xa0, 0x06, 0x00, 0x00, 0x40, 0x3d, 0x00, 0x00


//--------------------- .text.kernel_cutlass_kernel_flash_attncuteflash_fwd_sm100FlashAttentionForwardSm100_object_at__tensor0000o12811101213_tensor0000o12811101213_tensor0000o12810111213_tensor0000o12811101213_tensor_0 --------------------------
	.section	.text.kernel_cutlass_kernel_flash_attncuteflash_fwd_sm100FlashAttentionForwardSm100_object_at__tensor0000o12811101213_tensor0000o12811101213_tensor0000o12810111213_tensor0000o12811101213_tensor_0,"ax",@progbits
	.align	128
        .global         kernel_cutlass_kernel_flash_attncuteflash_fwd_sm100FlashAttentionForwardSm100_object_at__tensor0000o12811101213_tensor0000o12811101213_tensor0000o12810111213_tensor0000o12811101213_tensor_0
        .type           kernel_cutlass_kernel_flash_attncuteflash_fwd_sm100FlashAttentionForwardSm100_object_at__tensor0000o12811101213_tensor0000o12811101213_tensor0000o12810111213_tensor0000o12811101213_tensor_0,@function
        .size           kernel_cutlass_kernel_flash_attncuteflash_fwd_sm100FlashAttentionForwardSm100_object_at__tensor0000o12811101213_tensor0000o12811101213_tensor0000o12810111213_tensor0000o12811101213_tensor_0,(.L_x_144 - kernel_cutlass_kernel_flash_attncuteflash_fwd_sm100FlashAttentionForwardSm100_object_at__tensor0000o12811101213_tensor0000o12811101213_tensor0000o12810111213_tensor0000o12811101213_tensor_0)
        .other          kernel_cutlass_kernel_flash_attncuteflash_fwd_sm100FlashAttentionForwardSm100_object_at__tensor0000o12811101213_tensor0000o12811101213_tensor0000o12810111213_tensor0000o12811101213_tensor_0,@"STO_CUDA_ENTRY STV_DEFAULT"
kernel_cutlass_kernel_flash_attncuteflash_fwd_sm100FlashAttentionForwardSm100_object_at__tensor0000o12811101213_tensor0000o12811101213_tensor0000o12810111213_tensor0000o12811101213_tensor_0:
.text.kernel_cutlass_kernel_flash_attncuteflash_fwd_sm100FlashAttentionForwardSm100_object_at__tensor0000o12811101213_tensor0000o12811101213_tensor0000o12810111213_tensor0000o12811101213_tensor_0:
[----:B------:R-:W1:Y:S02]  /*0000*/  LDC R1, c[0x0][0x37c] ;  /* 0x0000df00ff017b82 */ /* 0x000e640000000800 */
[----:B-1----:R-:W-:Y:S01]  /*0010*/  IADD3 R1, PT, PT, R1, -0x48, RZ ;  /* 0xffffffb801017810 */ /* 0x002fe20007ffe0ff */
[----:B------:R-:W1:Y:S05]  /*0020*/  S2R R0, SR_TID.X ;  /* 0x0000000000007919 */ /* 0x000e6a0000002100 */
[----:B------:R-:W2:Y:S02]  /*0030*/  S2UR UR5, SR_CTAID.X ;  /* 0x00000000000579c3 */ /* 0x000ea40000002500 */
[----:B--2---:R-:W-:-:S05]  /*0040*/  IMAD.U32 R4, RZ, RZ, UR5 ;  /* 0x00000005ff047e24 */ /* 0x004fca000f8e00ff */
[----:B------:R2:W-:Y:S01]  /*0050*/  STL [R1], R4 ;  /* 0x0000000401007387 */ /* 0x0005e20000100800 */
[----:B-1----:R-:W-:-:S04]  /*0060*/  SHF.R.U32.HI R2, RZ, 0x5, R0 ;  /* 0x00000005ff027819 */ /* 0x002fc80000011600 */
[----:B------:R-:W-:-:S13]  /*0070*/  R2UR UR4, R2 ;  /* 0x00000000020472ca */ /* 0x000fda00000e0000 */
[----:B------:R-:W-:Y:S01]  /*0080*/  UISETP.NE.AND UP0, UPT, UR4, URZ, UPT ;  /* 0x000000ff0400728c */ /* 0x000fe2000bf05270 */
[----:B------:R-:W-:-:S08]  /*0090*/  IMAD.U32 R0, RZ, RZ, UR4 ;  /* 0x00000004ff007e24 */ /* 0x000fd0000f8e00ff */
[----:B--2---:R-:W-:Y:S05]  /*00a0*/  BRA.U UP0, `(.L_x_0) ;  /* 0x0000000500487547 */ /* 0x004fea000b800000 */
[----:B------:R-:W1:Y:S01]  /*00b0*/  S2UR UR6, SR_CgaCtaId ;  /* 0x00000000000679c3 */ /* 0x000e620000008800 */
[----:B------:R-:W2:Y:S01]  /*00c0*/  LDCU.64 UR4, c[0x0][0x348] ;  /* 0x00006900ff0477ac */ /* 0x000ea20008000a00 */
[----:B------:R-:W-:Y:S01]  /*00d0*/  UMOV UR7, 0x400 ;  /* 0x0000040000077882 */ /* 0x000fe20000000000 */
[----:B------:R-:W-:Y:S01]  /*00e0*/  UMOV UR8, 0x1 ;  /* 0x0000000100087882 */ /* 0x000fe20000000000 */
[----:B------:R-:W-:Y:S01]  /*00f0*/  UMOV UR22, 0x100 ;  /* 0x0000010000167882 */ /* 0x000fe20000000000 */
[----:B------:R-:W-:Y:S01]  /*0100*/  UMOV UR20, 0x4 ;  /* 0x0000000400147882 */ /* 0x000fe20000000000 */
[----:B------:R-:W-:-:S04]  /*0110*/  UIADD3 UR22, UPT, UPT, -UR22, 0x100000, URZ ;  /* 0x0010000016167890 */ /* 0x000fc8000fffe1ff */
[----:B------:R-:W-:Y:S02]  /*0120*/  USHF.L.U32 UR23, UR22, 0xb, URZ ;  /* 0x0000000b16177899 */ /* 0x000fe400080006ff */
[----:B------:R-:W-:Y:S01]  /*0130*/  USHF.L.U32 UR22, UR22, 0x1, URZ ;  /* 0x0000000116167899 */ /* 0x000fe200080006ff */
[----:B------:R-:W-:Y:S01]  /*0140*/  UMOV UR9, 0x80 ;  /* 0x0000008000097882 */ /* 0x000fe20000000000 */
[----:B------:R-:W-:-:S04]  /*0150*/  UIADD3 UR20, UPT, UPT, -UR20, 0x100000, URZ ;  /* 0x0010000014147890 */ /* 0x000fc8000fffe1ff */
[----:B------:R-:W-:Y:S02]  /*0160*/  USHF.L.U32 UR21, UR20, 0xb, URZ ;  /* 0x0000000b14157899 */ /* 0x000fe400080006ff */
[----:B------:R-:W-:Y:S01]  /*0170*/  USHF.L.U32 UR20, UR20, 0x1, URZ ;  /* 0x0000000114147899 */ /* 0x000fe200080006ff */
[----:B------:R-:W-:Y:S02]  /*0180*/  UMOV UR18, 0x20 ;  /* 0x0000002000127882 */ /* 0x000fe40000000000 */
[----:B------:R-:W-:-:S04]  /*0190*/  UIADD3 UR18, UPT, UPT, -UR18, 0x100000, URZ ;  /* 0x0010000012127890 */ /* 0x000fc8000fffe1ff */
[----:B------:R-:W-:Y:S02]  /*01a0*/  USHF.L.U32 UR19, UR18, 0xb, URZ ;  /* 0x0000000b12137899 */ /* 0x000fe400080006ff */
[----:B------:R-:W-:Y:S02]  /*01b0*/  USHF.L.U32 UR18, UR18, 0x1, URZ ;  /* 0x0000000112127899 */ /* 0x000fe400080006ff */
[----:B--2---:R-:W-:Y:S02]  /*01c0*/  UIADD3 UR16, UP3, UPT, UR4, 0x80, URZ ;  /* 0x0000008004107890 */ /* 0x004fe4000ff7e0ff */
[----:B------:R-:W-:Y:S02]  /*01d0*/  UIADD3 UR14, UP2, UPT, UR4, 0x100, URZ ;  /* 0x00000100040e7890 */ /* 0x000fe4000ff5e0ff */
[----:B------:R-:W-:Y:S02]  /*01e0*/  UIADD3 UR12, UP1, UPT, UR4, 0x180, URZ ;  /* 0x00000180040c7890 */ /* 0x000fe4000ff3e0ff */
[----:B------:R-:W-:-:S02]  /*01f0*/  UIADD3 UR10, UP0, UPT, UR4, 0x200, URZ ;  /* 0x00000200040a7890 */ /* 0x000fc4000ff1e0ff */
[----:B-1----:R-:W-:Y:S02]  /*0200*/  ULEA UR4, UR6, UR7, 0x18 ;  /* 0x0000000706047291 */ /* 0x002fe4000f8ec0ff */
[----:B------:R-:W-:-:S04]  /*0210*/  UIADD3 UR6, UPT, UPT, -UR8, 0x100000, URZ ;  /* 0x0010000008067890 */ /* 0x000fc8000fffe1ff */
[----:B------:R-:W-:Y:S02]  /*0220*/  USHF.L.U32 UR7, UR6, 0xb, URZ ;  /* 0x0000000b06077899 */ /* 0x000fe400080006ff */
[----:B------:R-:W-:Y:S02]  /*0230*/  USHF.L.U32 UR6, UR6, 0x1, URZ ;  /* 0x0000000106067899 */ /* 0x000fe400080006ff */
[----:B------:R-:W-:Y:S02]  /*0240*/  UIADD3.X UR17, UPT, UPT, URZ, UR5, URZ, UP3, !UPT ;  /* 0x00000005ff117290 */ /* 0x000fe40009ffe4ff */
[----:B------:R-:W-:-:S04]  /*0250*/  UIADD3 UR8, UPT, UPT, -UR9, 0x100000, URZ ;  /* 0x0010000009087890 */ /* 0x000fc8000fffe1ff */
[----:B------:R-:W-:Y:S02]  /*0260*/  USHF.L.U32 UR9, UR8, 0xb, URZ ;  /* 0x0000000b08097899 */ /* 0x000fe400080006ff */
[----:B------:R-:W-:Y:S02]  /*0270*/  USHF.L.U32 UR8, UR8, 0x1, URZ ;  /* 0x0000000108087899 */ /* 0x000fe400080006ff */
[----:B------:R-:W-:Y:S02]  /*0280*/  UIADD3.X UR15, UPT, UPT, URZ, UR5, URZ, UP2, !UPT ;  /* 0x00000005ff0f7290 */ /* 0x000fe400097fe4ff */
[----:B------:R-:W-:Y:S02]  /*0290*/  UIADD3.X UR13, UPT, UPT, URZ, UR5, URZ, UP1, !UPT ;  /* 0x00000005ff0d7290 */ /* 0x000fe40008ffe4ff */
[----:B------:R-:W-:Y:S01]  /*02a0*/  UIADD3.X UR11, UPT, UPT, URZ, UR5, URZ, UP0, !UPT ;  /* 0x00000005ff0b7290 */ /* 0x000fe200087fe4ff */
[----:B------:R1:W-:Y:S04]  /*02b0*/  UTMACCTL.PF [UR16] ;  /* 0x00000000100079b9 */ /* 0x0003e80008040000 */
[----:B------:R1:W-:Y:S02]  /*02c0*/  UTMACCTL.PF [UR14] ;  /* 0x000000000e0079b9 */ /* 0x0003e40008040000 */
[----:B------:R1:W-:Y:S02]  /*02d0*/  UTMACCTL.PF [UR12] ;  /* 0x000000000c0079b9 */ /* 0x0003e40008040000 */
[----:B------:R1:W-:Y:S01]  /*02e0*/  UTMACCTL.PF [UR10] ;  /* 0x000000000a0079b9 */ /* 0x0003e20008040000 */
[----:B------:R-:W2:Y:S02]  /*02f0*/  FENCE.VIEW.ASYNC.S ;  /* 0x00000000000073c6 */ /* 0x000ea40000000000 */
[----:B--2---:R1:W2:Y:S01]  /*0300*/  SYNCS.EXCH.64 URZ, [UR4], UR6 ;  /* 0x0000000604ff75b2 */ /* 0x0042a20008000100 */
[----:B------:R1:W3:Y:S01]  /*0310*/  SYNCS.EXCH.64 URZ, [UR4+0x8], UR6 ;  /* 0x0000080604ff75b2 */ /* 0x0002e20008000100 */
[----:B------:R1:W4:Y:S01]  /*0320*/  SYNCS.EXCH.64 URZ, [UR4+0x10], UR6 ;  /* 0x0000100604ff75b2 */ /* 0x0003220008000100 */
[----:B------:R1:W1:Y:S01]  /*0330*/  SYNCS.EXCH.64 URZ, [UR4+0x18], UR6 ;  /* 0x0000180604ff75b2 */ /* 0x0002620008000100 */
        /* <DEDUP_REMOVED lines=40> */
[----:B--234-:R-:W-:Y:S01]  /*05c0*/  NOP ;  /* 0x0000000000007918 */ /* 0x01cfe20000000000 */
.L_x_0:
[----:B-1----:R-:W-:Y:S01]  /*05d0*/  R2UR UR4, R2 ;  /* 0x00000000020472ca */ /* 0x002fe200000e0000 */
[----:B------:R-:W-:-:S12]  /*05e0*/  NOP ;  /* 0x0000000000007918 */ /* 0x000fd80000000000 */
[----:B------:R-:W-:Y:S01]  /*05f0*/  UISETP.GT.AND UP0, UPT, UR4, 0xd, UPT ;  /* 0x0000000d0400788c */ /* 0x000fe2000bf04270 */
[----:B------:R-:W-:Y:S08]  /*0600*/  BAR.SYNC.DEFER_BLOCKING 0x0 ;  /* 0x0000000000007b1d */ /* 0x000ff00000010000 */
[----:B------:R-:W-:Y:S05]  /*0610*/  BRA.U UP0, `(.L_x_1) ;  /* 0x0000002500747547 */ /* 0x000fea000b800000 */
[----:B------:R-:W-:Y:S01]  /*0620*/  R2UR UR4, R2 ;  /* 0x00000000020472ca */ /* 0x000fe200000e0000 */
[----:B------:R-:W-:-:S12]  /*0630*/  IMAD.MOV.U32 R2, RZ, RZ, -0xc ;  /* 0xfffffff4ff027424 */ /* 0x000fd800078e00ff */
[----:B------:R-:W-:-:S05]  /*0640*/  IMAD.U32 R0, RZ, RZ, UR4 ;  /* 0x00000004ff007e24 */ /* 0x000fca000f8e00ff */
[----:B------:R-:W-:-:S05]  /*0650*/  VIADDMNMX.U32 R0, R2, R0, 0x2, PT ;  /* 0x0000000202007446 */ /* 0x000fca0003800000 */
[----:B------:R-:W-:-:S06]  /*0660*/  IMAD.SHL.U32 R2, R0, 0x4, RZ ;  /* 0x0000000400027824 */ /* 0x000fcc00078e00ff */
[----:B------:R-:W1:Y:S02]  /*0670*/  LDC R2, c[0x2][R2] ;  /* 0x0080000002027b82 */ /* 0x000e640000000800 */
[----:B-1----:R-:W-:-:S04]  /*0680*/  SHF.R.S32.HI R3, RZ, 0x1f, R2 ;  /* 0x0000001fff037819 */ /* 0x002fc80000011402 */
.L_x_138:
[----:B------:R-:W-:Y:S05]  /*0690*/  BRX R2 -0x6a0                                                                                                                                                                                                      (*"BRANCH_TARGETS .L_x_139,.L_x_140,.L_x_2"*) ;  /* 0xfffffff802587949 */ /* 0x000fea000383ffff */
.L_x_140:
[----:B------:R-:W-:-:S08]  /*06a0*/  NOP ;  /* 0x0000000000007918 */ /* 0x000fd00000000000 */
[----:B------:R-:W1:-:S00]  /*06b0*/  USETMAXREG.DEALLOC.CTAPOOL 0x30 ;  /* 0x00000030000079c8 */ /* 0x000e4000080e0500 */
[----:B------:R-:W2:Y:S01]  /*06c0*/  LDCU UR4, c[0x0][0x610] ;  /* 0x0000c200ff0477ac */ /* 0x000ea20008000800 */
[----:B-1----:R-:W-:Y:S01]  /*06d0*/  R2UR UR8, R4 ;  /* 0x00000000040872ca */ /* 0x002fe200000e0000 */
[----:B------:R-:W1:Y:S01]  /*06e0*/  LDCU.U8 UR9, c[0x0][0x614] ;  /* 0x0000c280ff0977ac */ /* 0x000e620008000000 */
[----:B------:R-:W3:Y:S01]  /*06f0*/  LDCU.U8 UR6, c[0x0][0x615] ;  /* 0x0000c2a0ff0677ac */ /* 0x000ee20008000000 */
[----:B------:R-:W4:Y:S10]  /*0700*/  LDCU UR7, c[0x0][0x61c] ;  /* 0x0000c380ff0777ac */ /* 0x000f340008000800 */
[----:B--2---:R-:W-:-:S04]  /*0710*/  UIMAD.WIDE.U32 UR4, UR8, UR4, URZ ;  /* 0x00000004080472a5 */ /* 0x004fc8000f8e00ff */
[----:B------:R-:W-:-:S04]  /*0720*/  UIADD3 UR4, UPT, UPT, UR8, -UR5, URZ ;  /* 0x8000000508047290 */ /* 0x000fc8000fffe0ff */
[----:B-1----:R-:W-:Y:S01]  /*0730*/  USHF.R.U32.HI UR4, URZ, UR9, UR4 ;  /* 0x00000009ff047299 */ /* 0x002fe20008011604 */
[----:B------:R-:W1:Y:S03]  /*0740*/  LDCU.U8 UR9, c[0x0][0x620] ;  /* 0x0000c400ff0977ac */ /* 0x000e660008000000 */
[----:B------:R-:W-:-:S04]  /*0750*/  UIADD3 UR4, UPT, UPT, UR5, UR4, URZ ;  /* 0x0000000405047290 */ /* 0x000fc8000fffe0ff */
[----:B---3--:R-:W-:Y:S01]  /*0760*/  USHF.R.U32.HI UR11, URZ, UR6, UR4 ;  /* 0x00000006ff0b7299 */ /* 0x008fe20008011604 */
[----:B------:R-:W2:Y:S03]  /*0770*/  LDCU UR6, c[0x0][0x624] ;  /* 0x0000c480ff0677ac */ /* 0x000ea60008000800 */
[----:B----4-:R-:W-:-:S07]  /*0780*/  UIMAD.WIDE.U32 UR4, UR11, UR7, URZ ;  /* 0x000000070b0472a5 */ /* 0x010fce000f8e00ff */
[----:B------:R-:W-:Y:S02]  /*0790*/  UMOV UR4, UR5 ;  /* 0x0000000500047c82 */ /* 0x000fe40008000000 */
[----:B------:R-:W-:-:S04]  /*07a0*/  UIADD3 UR12, UPT, UPT, UR11, -UR4, URZ ;  /* 0x800000040b0c7290 */ /* 0x000fc8000fffe0ff */
[----:B-1----:R-:W-:Y:S02]  /*07b0*/  USHF.R.U32.HI UR12, URZ, UR9, UR12 ;  /* 0x00000009ff0c7299 */ /* 0x002fe4000801160c */
[----:B--2---:R-:W-:Y:S02]  /*07c0*/  UISETP.GE.AND UP0, UPT, UR8, UR6, UPT ;  /* 0x000000060800728c */ /* 0x004fe4000bf06270 */
[----:B------:R-:W-:-:S07]  /*07d0*/  UIADD3 UR12, UPT, UPT, UR4, UR12, URZ ;  /* 0x0000000c040c7290 */ /* 0x000fce000fffe0ff */
[----:B------:R-:W-:Y:S05]  /*07e0*/  BRA.U UP0, `(.L_x_2) ;  /* 0x0000003500547547 */ /* 0x000fea000b800000 */
[----:B------:R-:W1:Y:S01]  /*07f0*/  S2UR UR7, SR_CgaCtaId ;  /* 0x00000000000779c3 */ /* 0x000e620000008800 */
[----:B------:R-:W2:Y:S01]  /*0800*/  LDCU.U8 UR5, c[0x0][0x621] ;  /* 0x0000c420ff0577ac */ /* 0x000ea20008000000 */
[----:B------:R-:W-:Y:S01]  /*0810*/  R2UR UR21, R4 ;  /* 0x00000000041572ca */ /* 0x000fe200000e0000 */
[----:B------:R-:W-:Y:S02]  /*0820*/  HFMA2 R6, -RZ, RZ, 0, 5.9604644775390625e-08 ;  /* 0x00000001ff067431 */ /* 0x000fe400000001ff */
[----:B------:R-:W-:Y:S01]  /*0830*/  IMAD.MOV.U32 R2, RZ, RZ, RZ ;  /* 0x000000ffff027224 */ /* 0x000fe200078e00ff */
[----:B------:R-:W3:Y:S01]  /*0840*/  LDCU.64 UR8, c[0x0][0x348] ;  /* 0x00006900ff0877ac */ /* 0x000ee20008000a00 */
[----:B------:R-:W4:Y:S01]  /*0850*/  LDCU UR10, c[0x0][0x60c] ;  /* 0x0000c180ff0a77ac */ /* 0x000f220008000800 */
[----:B------:R-:W5:Y:S01]  /*0860*/  LDCU UR20, c[0x0][0x618] ;  /* 0x0000c300ff1477ac */ /* 0x000f620008000800 */
[----:B------:R-:W-:Y:S01]  /*0870*/  UMOV UR6, 0x400 ;  /* 0x0000040000067882 */ /* 0x000fe20000000000 */
[----:B------:R-:W-:-:S02]  /*0880*/  UIADD3 UR4, UPT, UPT, -UR11, URZ, URZ ;  /* 0x000000ff0b047290 */ /* 0x000fc4000fffe1ff */
[----:B--2---:R-:W-:Y:S01]  /*0890*/  USHF.R.U32.HI UR12, URZ, UR5, UR12 ;  /* 0x00000005ff0c7299 */ /* 0x004fe2000801160c */
[----:B------:R-:W2:Y:S03]  /*08a0*/  LDCU UR19, c[0x0][0x370] ;  /* 0x00006e00ff1377ac */ /* 0x000ea60008000800 */
[----:B------:R-:W-:Y:S02]  /*08b0*/  UIADD3 UR5, UPT, UPT, -UR12, URZ, URZ ;  /* 0x000000ff0c057290 */ /* 0x000fe4000fffe1ff */
[----:B---3--:R-:W-:Y:S02]  /*08c0*/  UIADD3 UR14, UP0, UPT, UR8, 0x200, URZ ;  /* 0x00000200080e7890 */ /* 0x008fe4000ff1e0ff */
[----:B-1----:R-:W-:Y:S02]  /*08d0*/  ULEA UR7, UR7, UR6, 0x18 ;  /* 0x0000000607077291 */ /* 0x002fe4000f8ec0ff */
[----:B----4-:R-:W-:-:S02]  /*08e0*/  UIMAD UR4, UR4, UR10, UR21 ;  /* 0x0000000a040472a4 */ /* 0x010fc4000f8e0215 */
[----:B------:R-:W-:Y:S02]  /*08f0*/  UIADD3.X UR15, UPT, UPT, URZ, UR9, URZ, UP0, !UPT ;  /* 0x00000009ff0f7290 */ /* 0x000fe400087fe4ff */
[----:B-----5:R-:W-:Y:S01]  /*0900*/  UIMAD UR11, UR5, UR20, UR11 ;  /* 0x00000014050b72a4 */ /* 0x020fe2000f8e020b */
[----:B------:R-:W-:Y:S01]  /*0910*/  UMOV UR6, UR21 ;  /* 0x0000001500067c82 */ /* 0x000fe20008000000 */
[----:B------:R-:W1:Y:S01]  /*0920*/  LDCU UR22, c[0x0][0x624] ;  /* 0x0000c480ff1677ac */ /* 0x000e620008000800 */
[----:B------:R-:W3:Y:S01]  /*0930*/  LDCU UR24, c[0x0][0x610] ;  /* 0x0000c200ff1877ac */ /* 0x000ee20008000800 */
[----:B------:R-:W4:Y:S01]  /*0940*/  LDCU UR23, c[0x0][0x60c] ;  /* 0x0000c180ff1777ac */ /* 0x000f220008000800 */
[----:B------:R-:W1:Y:S01]  /*0950*/  LDCU.64 UR16, c[0x0][0x618] ;  /* 0x0000c300ff1077ac */ /* 0x000e620008000a00 */
[----:B------:R-:W-:Y:S02]  /*0960*/  UIADD3 UR18, UPT, UPT, UR7, 0xc00, URZ ;  /* 0x00000c0007127890 */ /* 0x000fe4000fffe0ff */
[----:B------:R-:W-:Y:S01]  /*0970*/  UIADD3 UR13, UPT, UPT, UR7, 0x4c00, URZ ;  /* 0x00004c00070d7890 */ /* 0x000fe2000fffe0ff */
[----:B------:R-:W-:Y:S01]  /*0980*/  UMOV UR20, URZ ;  /* 0x000000ff00147c82 */ /* 0x000fe20008000000 */
[----:B------:R-:W-:Y:S01]  /*0990*/  UMOV UR21, URZ ;  /* 0x000000ff00157c82 */ /* 0x000fe20008000000 */
[----:B--2---:R-:W-:-:S09]  /*09a0*/  UMOV UR9, URZ ;  /* 0x000000ff00097c82 */ /* 0x004fd20008000000 */
.L_x_5:
[----:B------:R-:W-:Y:S01]  /*09b0*/  SHF.L.U32 R0, R2, 0x1f, RZ ;  /* 0x0000001f02007819 */ /* 0x000fe200000006ff */
[----:B------:R-:W-:Y:S01]  /*09c0*/  USHF.L.U32 UR4, UR4, 0x8, URZ ;  /* 0x0000000804047899 */ /* 0x000fe200080006ff */
[----:B------:R-:W-:Y:S02]  /*09d0*/  UMOV UR8, UR18 ;  /* 0x0000001200087c82 */ /* 0x000fe40008000000 */
[----:B------:R-:W2:Y:S04]  /*09e0*/  SYNCS.PHASECHK.TRANS64.TRYWAIT P0, [UR7+0x140], R0 ;  /* 0x00014000ff0075a7 */ /* 0x000ea80008001107 */
[----:B------:R-:W-:Y:S01]  /*09f0*/  UMOV UR10, UR4 ;  /* 0x00000004000a7c82 */ /* 0x000fe20008000000 */
[----:B--2---:R-:W-:Y:S05]  /*0a00*/  @!P0 BRA `(.L_x_3) ;  /* 0x000000b400508947 */ /* 0x004fea0003800000 */
.L_x_68:
[----:B------:R2:W-:Y:S01]  /*0a10*/  UTMASTG.4D [UR8], [UR14], desc[URZ] ;  /* 0x0000ff080e0073b5 */ /* 0x0005e20008019000 */
[----:B------:R0:W-:Y:S01]  /*0a20*/  UTMACMDFLUSH ;  /* 0x00000000000079b7 */ /* 0x0001e20000000000 */
[----:B------:R-:W5:Y:S02]  /*0a30*/  SYNCS.PHASECHK.TRANS64.TRYWAIT P0, [UR7+0x148], R0 ;  /* 0x00014800ff0075a7 */ /* 0x000f640008001107 */
[----:B--2--5:R-:W-:Y:S05]  /*0a40*/  @!P0 BRA `(.L_x_4) ;  /* 0x000000b400608947 */ /* 0x024fea0003800000 */
.L_x_70:
[----:B------:R-:W5:Y:S01]  /*0a50*/  LDCU.U8 UR26, c[0x0][0x614] ;  /* 0x0000c280ff1a77ac */ /* 0x000f620008000000 */
[----:B------:R-:W-:Y:S01]  /*0a60*/  LOP3.LUT R2, R2, 0x1, RZ, 0x3c, !PT ;  /* 0x0000000102027812 */ /* 0x000fe200078e3cff */
[----:B------:R-:W-:Y:S01]  /*0a70*/  UIADD3 UR6, UPT, UPT, UR19, UR6, URZ ;  /* 0x0000000613067290 */ /* 0x000fe2000fffe0ff */
[----:B------:R-:W2:Y:S01]  /*0a80*/  LDCU.U8 UR25, c[0x0][0x615] ;  /* 0x0000c2a0ff1977ac */ /* 0x000ea20008000000 */
[----:B------:R-:W-:Y:S02]  /*0a90*/  UIADD3 UR10, UPT, UPT, UR4, 0x80, URZ ;  /* 0x00000080040a7890 */ /* 0x000fe4000fffe0ff */
[----:B---3--:R-:W-:Y:S01]  /*0aa0*/  UIMAD.WIDE.U32 UR4, UR6, UR24, URZ ;  /* 0x00000018060472a5 */ /* 0x008fe2000f8e00ff */
[----:B------:R-:W-:Y:S01]  /*0ab0*/  UMOV UR8, UR13 ;  /* 0x0000000d00087c82 */ /* 0x000fe20008000000 */
[----:B-1----:R-:W-:Y:S02]  /*0ac0*/  UISETP.GE.AND UP0, UPT, UR6, UR22, UPT ;  /* 0x000000160600728c */ /* 0x002fe4000bf06270 */
[----:B------:R-:W-:-:S03]  /*0ad0*/  UIADD3 UR4, UPT, UPT, UR6, -UR5, URZ ;  /* 0x8000000506047290 */ /* 0x000fc6000fffe0ff */
[----:B------:R2:W-:Y:S01]  /*0ae0*/  UTMASTG.4D [UR8], [UR14], desc[UR20] ;  /* 0x000014080e0073b5 */ /* 0x0005e20008019000 */
[----:B-----5:R-:W-:-:S04]  /*0af0*/  USHF.R.U32.HI UR4, URZ, UR26, UR4 ;  /* 0x0000001aff047299 */ /* 0x020fc80008011604 */
[----:B------:R-:W-:Y:S01]  /*0b00*/  UIADD3 UR4, UPT, UPT, UR5, UR4, URZ ;  /* 0x0000000405047290 */ /* 0x000fe2000fffe0ff */
[----:B------:R0:W-:Y:S01]  /*0b10*/  UTMACMDFLUSH ;  /* 0x00000000000079b7 */ /* 0x0001e20000000000 */
[----:B------:R-:W-:-:S04]  /*0b20*/  DEPBAR.LE SB0, 0x1 ;  /* 0x000080400000791a */ /* 0x000fc80000000000 */
[----:B------:R1:W-:Y:S01]  /*0b30*/  SYNCS.ARRIVE.TRANS64.ART0 RZ, [UR7+0x150], R6 ;  /* 0x00015006ffff79a7 */ /* 0x0003e20008500007 */
[----:B------:R-:W-:-:S04]  /*0b40*/  DEPBAR.LE SB0, 0x0 ;  /* 0x000080000000791a */ /* 0x000fc80000000000 */
[----:B--2---:R-:W-:Y:S01]  /*0b50*/  USHF.R.U32.HI UR11, URZ, UR25, UR4 ;  /* 0x00000019ff0b7299 */ /* 0x004fe20008011604 */
[----:B------:R-:W2:Y:S01]  /*0b60*/  LDCU.U8 UR25, c[0x0][0x620] ;  /* 0x0000c400ff1977ac */ /* 0x000ea20008000000 */
[----:B------:R1:W-:Y:S02]  /*0b70*/  SYNCS.ARRIVE.TRANS64.ART0 RZ, [UR7+0x158], R6 ;  /* 0x00015806ffff79a7 */ /* 0x0003e40008500007 */
[----:B------:R-:W-:-:S07]  /*0b80*/  UIMAD.WIDE.U32 UR4, UR11, UR17, URZ ;  /* 0x000000110b0472a5 */ /* 0x000fce000f8e00ff */
[----:B------:R-:W-:Y:S02]  /*0b90*/  UMOV UR4, UR5 ;  /* 0x0000000500047c82 */ /* 0x000fe40008000000 */
[----:B------:R-:W-:-:S04]  /*0ba0*/  UIADD3 UR12, UPT, UPT, UR11, -UR4, URZ ;  /* 0x800000040b0c7290 */ /* 0x000fc8000fffe0ff */
[----:B--2---:R-:W-:Y:S01]  /*0bb0*/  USHF.R.U32.HI UR12, URZ, UR25, UR12 ;  /* 0x00000019ff0c7299 */ /* 0x004fe2000801160c */
[----:B------:R-:W2:Y:S03]  /*0bc0*/  LDCU.U8 UR25, c[0x0][0x621] ;  /* 0x0000c420ff1977ac */ /* 0x000ea60008000000 */
[----:B------:R-:W-:Y:S02]  /*0bd0*/  UIADD3 UR12, UPT, UPT, UR4, UR12, URZ ;  /* 0x0000000c040c7290 */ /* 0x000fe4000fffe0ff */
[----:B------:R-:W-:-:S04]  /*0be0*/  UIADD3 UR4, UPT, UPT, -UR11, URZ, URZ ;  /* 0x000000ff0b047290 */ /* 0x000fc8000fffe1ff */
[----:B----4-:R-:W-:Y:S02]  /*0bf0*/  UIMAD UR4, UR23, UR4, UR6 ;  /* 0x00000004170472a4 */ /* 0x010fe4000f8e0206 */
[----:B--2---:R-:W-:-:S04]  /*0c00*/  USHF.R.U32.HI UR12, URZ, UR25, UR12 ;  /* 0x00000019ff0c7299 */ /* 0x004fc8000801160c */
[----:B------:R-:W-:-:S04]  /*0c10*/  UIADD3 UR5, UPT, UPT, -UR12, URZ, URZ ;  /* 0x000000ff0c057290 */ /* 0x000fc8000fffe1ff */
[----:B------:R-:W-:Y:S01]  /*0c20*/  UIMAD UR11, UR16, UR5, UR11 ;  /* 0x00000005100b72a4 */ /* 0x000fe2000f8e020b */
[----:B-1----:R-:W-:Y:S11]  /*0c30*/  BRA.U !UP0, `(.L_x_5) ;  /* 0xfffffffd085c7547 */ /* 0x002ff6000b83ffff */
[----:B------:R-:W-:Y:S05]  /*0c40*/  BRA `(.L_x_2) ;  /* 0x00000030003c7947 */ /* 0x000fea0003800000 */
.L_x_139:
[----:B------:R-:W-:-:S08]  /*0c50*/  NOP ;  /* 0x0000000000007918 */ /* 0x000fd00000000000 */
[----:B------:R-:W1:-:S00]  /*0c60*/  USETMAXREG.DEALLOC.CTAPOOL 0x30 ;  /* 0x00000030000079c8 */ /* 0x000e4000080e0500 */
[----:B------:R-:W2:Y:S01]  /*0c70*/  S2UR UR9, SR_CgaCtaId ;  /* 0x00000000000979c3 */ /* 0x000ea20000008800 */
[----:B------:R-:W-:Y:S01]  /*0c80*/  NOP ;  /* 0x0000000000007918 */ /* 0x000fe20000000000 */
[----:B------:R-:W-:Y:S02]  /*0c90*/  UMOV UR4, 0x40 ;  /* 0x0000004000047882 */ /* 0x000fe40000000000 */
[----:B--2---:R-:W-:-:S09]  /*0ca0*/  ULEA UR4, UR9, UR4, 0x18 ;  /* 0x0000000409047291 */ /* 0x004fd2000f8ec0ff */
[----:B-1----:R-:W1:Y:S01]  /*0cb0*/  LDS.U8 R0, [UR4] ;  /* 0x00000004ff007984 */ /* 0x002e620008000000 */
[----:B------:R-:W-:Y:S02]  /*0cc0*/  UMOV UR4, 0x400 ;  /* 0x0000040000047882 */ /* 0x000fe40000000000 */
[----:B------:R-:W-:Y:S01]  /*0cd0*/  ULEA UR6, UR9, UR4, 0x18 ;  /* 0x0000000409067291 */ /* 0x000fe2000f8ec0ff */
[----:B-1----:R-:W-:-:S13]  /*0ce0*/  ISETP.NE.AND P0, PT, R0, RZ, PT ;  /* 0x000000ff0000720c */ /* 0x002fda0003f05270 */
[----:B------:R-:W-:Y:S05]  /*0cf0*/  @P0 BRA `(.L_x_6) ;  /* 0x00000000007c0947 */ /* 0x000fea0003800000 */
[----:B------:R-:W-:-:S13]  /*0d00*/  ELECT P0, URZ, PT ;  /* 0x0000000000ff782f */ /* 0x000fda0003800000 */
[----:B------:R-:W-:Y:S05]  /*0d10*/  @!P0 BRA `(.L_x_7) ;  /* 0x0000000000848947 */ /* 0x000fea0003800000 */
[----:B------:R-:W-:Y:S01]  /*0d20*/  UMOV UR4, 0x10 ;  /* 0x0000001000047882 */ /* 0x000fe20000000000 */
[----:B------:R-:W-:Y:S02]  /*0d30*/  IMAD.MOV.U32 R4, RZ, RZ, 0x1 ;  /* 0x00000001ff047424 */ /* 0x000fe400078e00ff */
[----:B------:R-:W-:Y:S02]  /*0d40*/  IMAD.MOV.U32 R3, RZ, RZ, 0xffff ;  /* 0x0000ffffff037424 */ /* 0x000fe400078e00ff */
[----:B------:R-:W-:Y:S04]  /*0d50*/  DEPBAR.LE SB1, 0x36 ;  /* 0x00009d800000791a */ /* 0x000fe80000000000 */
[----:B------:R-:W1:Y:S02]  /*0d60*/  UTCATOMSWS.FIND_AND_SET.ALIGN UP0, UR4, UR4 ;  /* 0x00000004000475e3 */ /* 0x000e640008000800 */
[----:B-1----:R-:W-:-:S04]  /*0d70*/  PLOP3.LUT P0, PT, PT, PT, UP0, 0x80, 0x8 ;  /* 0x000000000008781c */ /* 0x002fc80003f0f008 */
[----:B------:R-:W-:-:S04]  /*0d80*/  SEL R0, RZ, 0xffffffff, !P0 ;  /* 0xffffffffff007807 */ /* 0x000fc80004000000 */
[----:B------:R-:W-:Y:S01]  /*0d90*/  ISETP.NE.AND P0, PT, R0, RZ, PT ;  /* 0x000000ff0000720c */ /* 0x000fe20003f05270 */
[----:B------:R-:W-:-:S12]  /*0da0*/  IMAD.U32 R0, RZ, RZ, UR4 ;  /* 0x00000004ff007e24 */ /* 0x000fd8000f8e00ff */
[----:B------:R-:W-:Y:S05]  /*0db0*/  @P0 BRA `(.L_x_8) ;  /* 0x0000000000240947 */ /* 0x000fea0003800000 */
.L_x_9:
[----:B------:R-:W-:Y:S05]  /*0dc0*/  NANOSLEEP 0x64 ;  /* 0x000000640000795d */ /* 0x000fea0003800000 */
[----:B------:R-:W-:-:S05]  /*0dd0*/  UMOV UR4, 0x10 ;  /* 0x0000001000047882 */ /* 0x000fca0000000000 */
[----:B------:R-:W-:Y:S04]  /*0de0*/  DEPBAR.LE SB1, 0x36 ;  /* 0x00009d800000791a */ /* 0x000fe80000000000 */
[----:B------:R-:W1:Y:S02]  /*0df0*/  UTCATOMSWS.FIND_AND_SET.ALIGN UP0, UR4, UR4 ;  /* 0x00000004000475e3 */ /* 0x000e640008000800 */
[----:B-1----:R-:W-:-:S04]  /*0e00*/  PLOP3.LUT P0, PT, PT, PT, UP0, 0x80, 0x8 ;  /* 0x000000000008781c */ /* 0x002fc80003f0f008 */
[----:B------:R-:W-:-:S04]  /*0e10*/  SEL R0, RZ, 0xffffffff, !P0 ;  /* 0xffffffffff007807 */ /* 0x000fc80004000000 */
[----:B------:R-:W-:Y:S01]  /*0e20*/  ISETP.NE.AND P0, PT, R0, RZ, PT ;  /* 0x000000ff0000720c */ /* 0x000fe20003f05270 */
[----:B------:R-:W-:-:S12]  /*0e30*/  IMAD.U32 R0, RZ, RZ, UR4 ;  /* 0x00000004ff007e24 */ /* 0x000fd8000f8e00ff */
[----:B------:R-:W-:Y:S05]  /*0e40*/  @!P0 BRA `(.L_x_9) ;  /* 0xfffffffc00dc8947 */ /* 0x000fea000383ffff */
.L_x_8:
[C---:B------:R-:W-:Y:S01]  /*0e50*/  VIADD R2, R0.reuse, 0x10 ;  /* 0x0000001000027836 */ /* 0x040fe20000000000 */
[----:B------:R-:W-:Y:S01]  /*0e60*/  UMOV UR4, 0x50 ;  /* 0x0000005000047882 */ /* 0x000fe20000000000 */
[----:B------:R-:W-:Y:S01]  /*0e70*/  SHF.L.U32 R3, R3, R0, RZ ;  /* 0x0000000003037219 */ /* 0x000fe200000006ff */
[----:B------:R-:W-:Y:S01]  /*0e80*/  ULEA UR4, UR9, UR4, 0x18 ;  /* 0x0000000409047291 */ /* 0x000fe2000f8ec0ff */
[----:B------:R-:W-:Y:S01]  /*0e90*/  IMAD.SHL.U32 R0, R0, 0x20, RZ ;  /* 0x0000002000007824 */ /* 0x000fe200078e00ff */
[----:B------:R-:W-:-:S04]  /*0ea0*/  SHF.L.U32 R2, R4, R2, RZ ;  /* 0x0000000204027219 */ /* 0x000fc800000006ff */
[----:B------:R-:W-:-:S05]  /*0eb0*/  LOP3.LUT R2, R2, R3, RZ, 0xfc, !PT ;  /* 0x0000000302027212 */ /* 0x000fca00078efcff */
[----:B------:R1:W-:Y:S04]  /*0ec0*/  ATOMS.OR RZ, [UR4], R2 ;  /* 0x00000002ffff798c */ /* 0x0003e8000b000004 */
[----:B------:R1:W-:Y:S01]  /*0ed0*/  STS [UR6+0x188], R0 ;  /* 0x00018800ff007988 */ /* 0x0003e20008000806 */
[----:B------:R-:W-:Y:S05]  /*0ee0*/  BRA `(.L_x_7) ;  /* 0x0000000000107947 */ /* 0x000fea0003800000 */
.L_x_6:
[----:B------:R-:W-:Y:S02]  /*0ef0*/  MOV R0, 0xffffffff ;  /* 0xffffffff00007802 */ /* 0x000fe40000000f00 */
[----:B------:R-:W-:-:S03]  /*0f00*/  MOV R2, 0xf30 ;  /* 0x00000f3000027802 */ /* 0x000fc60000000f00 */
[----:B------:R1:W-:Y:S04]  /*0f10*/  STS [UR6+0x188], R0 ;  /* 0x00018800ff007988 */ /* 0x0003e80008000806 */
[----:B-1----:R-:W-:Y:S05]  /*0f20*/  CALL.REL.NOINC `($__internal_1_$__cuda_sm10x_tcgen05_guardrail_trap_phase_invalid_during_alloc) ;  /* 0x000000c000707944 */ /* 0x002fea0003c00000 */
.L_x_7:
[----:B------:R-:W2:Y:S01]  /*0f30*/  LDL R3, [R1] ;  /* 0x0000000001037983 */ /* 0x000ea20000100800 */
[----:B------:R-:W-:Y:S05]  /*0f40*/  WARPSYNC.ALL ;  /* 0x0000000000007948 */ /* 0x000fea0003800000 */
[----:B------:R-:W-:Y:S01]  /*0f50*/  NOP ;  /* 0x0000000000007918 */ /* 0x000fe20000000000 */
[----:B------:R-:W3:Y:S08]  /*0f60*/  S2UR UR17, SR_CgaCtaId ;  /* 0x00000000001179c3 */ /* 0x000ef00000008800 */
[----:B------:R-:W-:Y:S06]  /*0f70*/  BAR.SYNC.DEFER_BLOCKING 0x2, 0x1a0 ;  /* 0x0086800000007b1d */ /* 0x000fec0000010000 */
[----:B------:R-:W-:Y:S01]  /*0f80*/  UMOV UR4, 0x400 ;  /* 0x0000040000047882 */ /* 0x000fe20000000000 */
[----:B------:R-:W4:Y:S01]  /*0f90*/  LDCU UR8, c[0x0][0x38c] ;  /* 0x00007180ff0877ac */ /* 0x000f220008000800 */
[----:B------:R-:W5:Y:S01]  /*0fa0*/  LDCU UR10, c[0x0][0x624] ;  /* 0x0000c480ff0a77ac */ /* 0x000f620008000800 */
[----:B---3--:R-:W-:-:S02]  /*0fb0*/  ULEA UR17, UR17, UR4, 0x18 ;  /* 0x0000000411117291 */ /* 0x008fc4000f8ec0ff */
[----:B----4-:R-:W-:Y:S02]  /*0fc0*/  UIADD3 UR7, UPT, UPT, UR8, -0x1, URZ ;  /* 0xffffffff08077890 */ /* 0x010fe4000fffe0ff */
[----:B------:R-:W-:Y:S02]  /*0fd0*/  UIADD3 UR4, UPT, UPT, UR17, 0xcc00, URZ ;  /* 0x0000cc0011047890 */ /* 0x000fe4000fffe0ff */
[----:B------:R-:W-:Y:S02]  /*0fe0*/  USHF.R.S32.HI UR5, URZ, 0x1f, UR7 ;  /* 0x0000001fff057899 */ /* 0x000fe40008011407 */
[----:B------:R-:W-:Y:S01]  /*0ff0*/  USHF.R.U32.HI UR4, URZ, 0x4, UR4 ;  /* 0x00000004ff047899 */ /* 0x000fe20008011604 */
[----:B-1----:R-:W1:Y:S01]  /*1000*/  LDS R2, [UR17+0x188] ;  /* 0x00018811ff027984 */ /* 0x002e620008000800 */
[----:B------:R-:W-:Y:S02]  /*1010*/  UISETP.GT.AND UP0, UPT, UR8, URZ, UPT ;  /* 0x000000ff0800728c */ /* 0x000fe4000bf04270 */
[----:B------:R-:W-:-:S02]  /*1020*/  ULOP3.LUT UR4, UR4, 0x3fc0, URZ, 0xc0, !UPT ;  /* 0x00003fc004047892 */ /* 0x000fc4000f8ec0ff */
[----:B------:R-:W-:Y:S02]  /*1030*/  ULEA.HI UR5, UR5, UR7, URZ, 0x7 ;  /* 0x0000000705057291 */ /* 0x000fe4000f8f38ff */
[----:B------:R-:W-:Y:S02]  /*1040*/  ULOP3.LUT UR4, UR4, 0x10000, URZ, 0xfc, !UPT ;  /* 0x0001000004047892 */ /* 0x000fe4000f8efcff */
[----:B------:R-:W-:-:S04]  /*1050*/  USHF.R.S32.HI UR44, URZ, 0x7, UR5 ;  /* 0x00000007ff2c7899 */ /* 0x000fc80008011405 */
[----:B------:R-:W-:Y:S01]  /*1060*/  IMAD.U32 R0, RZ, RZ, UR4 ;  /* 0x00000004ff007e24 */ /* 0x000fe2000f8e00ff */
[----:B------:R-:W-:-:S04]  /*1070*/  UIADD3 UR4, UPT, UPT, -UR8, URZ, URZ ;  /* 0x000000ff08047290 */ /* 0x000fc8000fffe1ff */
[----:B------:R-:W-:Y:S01]  /*1080*/  USHF.R.S32.HI UR4, URZ, 0x1f, UR4 ;  /* 0x0000001fff047899 */ /* 0x000fe20008011404 */
[----:B------:R-:W3:Y:S03]  /*1090*/  SHFL.IDX PT, R0, R0, RZ, 0x1f ;  /* 0x00001fff00007589 */ /* 0x000ee600000e0000 */
[----:B------:R-:W-:-:S04]  /*10a0*/  ULEA.HI UR4, UR4, -UR8, URZ, 0x7 ;  /* 0x8000000804047291 */ /* 0x000fc8000f8f38ff */
[----:B------:R-:W-:-:S04]  /*10b0*/  USHF.R.S32.HI UR4, URZ, 0x7, UR4 ;  /* 0x00000007ff047899 */ /* 0x000fc80008011404 */
[----:B------:R-:W-:Y:S01]  /*10c0*/  @!UP0 ULOP3.LUT UR44, URZ, UR4, URZ, 0x33, !UPT ;  /* 0x00000004ff2c8292 */ /* 0x000fe2000f8e33ff */
[----:B-1----:R-:W-:Y:S02]  /*10d0*/  R2UR UR5, R2 ;  /* 0x00000000020572ca */ /* 0x002fe400000e0000 */
[----:B---3--:R-:W-:-:S11]  /*10e0*/  R2UR UR36, R0 ;  /* 0x00000000002472ca */ /* 0x008fd600000e0000 */
[----:B------:R-:W-:Y:S01]  /*10f0*/  IMAD.U32 R14, RZ, RZ, UR5 ;  /* 0x00000005ff0e7e24 */ /* 0x000fe2000f8e00ff */
[----:B--2---:R-:W-:-:S13]  /*1100*/  R2UR UR11, R3 ;  /* 0x00000000030b72ca */ /* 0x004fda00000e0000 */
[----:B-----5:R-:W-:-:S09]  /*1110*/  UISETP.GE.AND UP0, UPT, UR11, UR10, UPT ;  /* 0x0000000a0b00728c */ /* 0x020fd2000bf06270 */
[----:B------:R-:W-:Y:S05]  /*1120*/  BRA.U UP0, `(.L_x_10) ;  /* 0x0000001500ec7547 */ /* 0x000fea000b800000 */
[----:B------:R-:W1:Y:S01]  /*1130*/  LDCU UR5, c[0x0][0x370] ;  /* 0x00006e00ff0577ac */ /* 0x000e620008000800 */
[----:B------:R-:W-:Y:S01]  /*1140*/  R2UR UR4, R3 ;  /* 0x00000000030472ca */ /* 0x000fe200000e0000 */
[----:B------:R-:W-:Y:S02]  /*1150*/  UIADD3 UR34, UPT, UPT, UR36, 0x2, URZ ;  /* 0x0000000224227890 */ /* 0x000fe4000fffe0ff */
[----:B------:R-:W-:Y:S02]  /*1160*/  UIADD3 UR32, UPT, UPT, UR36, 0x4, URZ ;  /* 0x0000000424207890 */ /* 0x000fe4000fffe0ff */
[----:B------:R-:W-:Y:S01]  /*1170*/  UIADD3 UR30, UPT, UPT, UR36, 0x6, URZ ;  /* 0x00000006241e7890 */ /* 0x000fe2000fffe0ff */
[----:B------:R-:W-:Y:S01]  /*1180*/  UMOV UR22, URZ ;  /* 0x000000ff00167c82 */ /* 0x000fe20008000000 */
[----:B------:R-:W-:Y:S01]  /*1190*/  UMOV UR20, URZ ;  /* 0x000000ff00147c82 */ /* 0x000fe20008000000 */
[----:B------:R-:W-:Y:S01]  /*11a0*/  UMOV UR42, URZ ;  /* 0x000000ff002a7c82 */ /* 0x000fe20008000000 */
[----:B------:R-:W-:-:S04]  /*11b0*/  UMOV UR47, URZ ;  /* 0x000000ff002f7c82 */ /* 0x000fc80008000000 */
[----:B------:R-:W-:Y:S01]  /*11c0*/  MOV R4, UR4 ;  /* 0x0000000400047c02 */ /* 0x000fe20008000f00 */
[----:B------:R-:W-:Y:S02]  /*11d0*/  UIADD3 UR4, UPT, UPT, UR17, 0xc8, URZ ;  /* 0x000000c811047890 */ /* 0x000fe4000fffe0ff */
[----:B------:R-:W-:Y:S01]  /*11e0*/  UIADD3 UR4, UPT, UPT, UR17, 0x18, URZ ;  /* 0x0000001811047890 */ /* 0x000fe2000fffe0ff */
[----:B-1----:R-:W-:Y:S01]  /*11f0*/  IMAD.U32 R5, RZ, RZ, UR5 ;  /* 0x00000005ff057e24 */ /* 0x002fe2000f8e00ff */
[----:B------:R-:W-:Y:S02]  /*1200*/  UIADD3 UR5, UPT, UPT, UR17, 0xc0, URZ ;  /* 0x000000c011057890 */ /* 0x000fe4000fffe0ff */
[----:B------:R-:W-:Y:S01]  /*1210*/  UIADD3 UR43, UPT, UPT, UR17, 0x20, URZ ;  /* 0x00000020112b7890 */ /* 0x000fe2000fffe0ff */
[----:B------:R-:W-:Y:S01]  /*1220*/  UMOV UR76, 0x0 ;  /* 0x00000000004c7882 */ /* 0x000fe20000000000 */
        /* <DEDUP_REMOVED lines=24> */
[----:B------:R-:W-:-:S02]  /*13b0*/  UIADD3 UR45, UPT, UPT, UR17, 0xc8, URZ ;  /* 0x000000c8112d7890 */ /* 0x000fc4000fffe0ff */
[----:B------:R-:W-:Y:S02]  /*13c0*/  UIADD3 UR6, UPT, UPT, UR17, 0x10, URZ ;  /* 0x0000001011067890 */ /* 0x000fe4000fffe0ff */
[----:B------:R-:W-:Y:S01]  /*13d0*/  UIADD3 UR5, UPT, UPT, UR17, 0x100, URZ ;  /* 0x0000010011057890 */ /* 0x000fe2000fffe0ff */
        /* <DEDUP_REMOVED lines=10> */
[----:B------:R-:W-:-:S05]  /*1480*/  UMOV UR49, 0x8200010 ;  /* 0x0820001000317882 */ /* 0x000fca0000000000 */
.L_x_27:
[----:B------:R-:W-:-:S06]  /*1490*/  USHF.L.U32 UR16, UR47, 0x1f, URZ ;  /* 0x0000001f2f107899 */ /* 0x000fcc00080006ff */
[----:B------:R-:W-:-:S04]  /*14a0*/  MOV R0, UR16 ;  /* 0x0000001000007c02 */ /* 0x000fc80008000f00 */
[----:B------:R-:W1:Y:S02]  /*14b0*/  SYNCS.PHASECHK.TRANS64.TRYWAIT P0, [UR17], R0 ;  /* 0x00000000ff0075a7 */ /* 0x000e640008001111 */
[----:B-12---:R-:W-:Y:S05]  /*14c0*/  @!P0 BRA `(.L_x_11) ;  /* 0x000000a800e08947 */ /* 0x006fea0003800000 */
.L_x_72:
[----:B------:R-:W-:Y:S02]  /*14d0*/  USHF.L.U32 UR4, UR22, 0x1f, URZ ;  /* 0x0000001f16047899 */ /* 0x000fe400080006ff */
[----:B------:R-:W-:-:S04]  /*14e0*/  ULEA UR21, UR20, UR17, 0x3 ;  /* 0x0000001114157291 */ /* 0x000fc8000f8e18ff */
[----:B-1----:R-:W-:-:S05]  /*14f0*/  MOV R0, UR4 ;  /* 0x0000000400007c02 */ /* 0x002fca0008000f00 */
[----:B------:R-:W1:Y:S02]  /*1500*/  SYNCS.PHASECHK.TRANS64.TRYWAIT P0, [UR21+0x20], R0 ;  /* 0x00002000ff0075a7 */ /* 0x000e640008001115 */
[----:B-1----:R-:W-:Y:S05]  /*1510*/  @!P0 BRA `(.L_x_12) ;  /* 0x000000a800ec8947 */ /* 0x002fea0003800000 */
.L_x_74:
[----:B------:R-:W-:Y:S01]  /*1520*/  ULEA UR4, UR20, UR17, 0xe ;  /* 0x0000001114047291 */ /* 0x000fe2000f8e70ff */
[----:B-1----:R-:W-:Y:S01]  /*1530*/  IMAD.MOV.U32 R0, RZ, RZ, RZ ;  /* 0x000000ffff007224 */ /* 0x002fe200078e00ff */
[----:B------:R-:W-:Y:S01]  /*1540*/  UMOV UR5, UR37 ;  /* 0x0000002500057c82 */ /* 0x000fe20008000000 */
[----:B------:R-:W-:Y:S01]  /*1550*/  UMOV UR24, 0x0 ;  /* 0x0000000000187882 */ /* 0x000fe20000000000 */
[----:B------:R-:W-:Y:S02]  /*1560*/  UIADD3 UR4, UPT, UPT, UR4, 0x10c00, URZ ;  /* 0x00010c0004047890 */ /* 0x000fe4000fffe0ff */
[C---:B------:R-:W-:Y:S01]  /*1570*/  R2UR UR6, R0.reuse ;  /* 0x00000000000672ca */ /* 0x040fe200000e0000 */
[----:B------:R-:W-:Y:S01]  /*1580*/  UMOV UR25, 0x8200010 ;  /* 0x0820001000197882 */ /* 0x000fe20000000000 */
[----:B------:R-:W-:Y:S01]  /*1590*/  USHF.R.U32.HI UR4, URZ, 0x4, UR4 ;  /* 0x00000004ff047899 */ /* 0x000fe20008011604 */
[C---:B------:R-:W-:Y:S01]  /*15a0*/  R2UR UR12, R0.reuse ;  /* 0x00000000000c72ca */ /* 0x040fe200000e0000 */
[----:B------:R-:W-:Y:S01]  /*15b0*/  UMOV UR11, 0x40004040 ;  /* 0x40004040000b7882 */ /* 0x000fe20000000000 */
[----:B------:R-:W-:Y:S01]  /*15c0*/  R2UR UR23, R0 ;  /* 0x00000000001772ca */ /* 0x000fe200000e0000 */
[----:B------:R-:W-:-:S02]  /*15d0*/  ULOP3.LUT UR10, UR4, 0x3fc0, URZ, 0xc0, !UPT ;  /* 0x00003fc0040a7892 */ /* 0x000fc4000f8ec0ff */
[----:B------:R-:W-:Y:S02]  /*15e0*/  UIADD3 UR4, UPT, UPT, UR36, -0x400, URZ ;  /* 0xfffffc0024047890 */ /* 0x000fe4000fffe0ff */
[----:B------:R-:W-:Y:S02]  /*15f0*/  ULOP3.LUT UR10, UR10, 0x10000, URZ, 0xfc, !UPT ;  /* 0x000100000a0a7892 */ /* 0x000fe4000f8efcff */
[----:B------:R-:W-:Y:S02]  /*1600*/  UIADD3 UR8, UPT, UPT, UR34, -0x400, URZ ;  /* 0xfffffc0022087890 */ /* 0x000fe4000fffe0ff */
[----:B------:R-:W-:Y:S02]  /*1610*/  UIADD3 UR18, UPT, UPT, UR10, 0x2, URZ ;  /* 0x000000020a127890 */ /* 0x000fe4000fffe0ff */
[----:B------:R-:W-:Y:S01]  /*1620*/  UIADD3 UR14, UPT, UPT, UR10, 0x4, URZ ;  /* 0x000000040a0e7890 */ /* 0x000fe2000fffe0ff */
[----:B------:R-:W-:Y:S02]  /*1630*/  UMOV UR9, UR35 ;  /* 0x0000002300097c82 */ /* 0x000fe40008000000 */
[----:B------:R1:W-:Y:S01]  /*1640*/  UTCQMMA gdesc[UR4], gdesc[UR10], tmem[UR6], tmem[UR24], idesc[UR25], !UPT ;  /* 0x00ff180a040075ea */ /* 0x0003e2000f800306 */
[----:B------:R-:W-:Y:S01]  /*1650*/  UMOV UR19, 0x40004040 ;  /* 0x4000404000137882 */ /* 0x000fe20000000000 */
[----:B------:R-:W-:Y:S01]  /*1660*/  UMOV UR7, UR33 ;  /* 0x0000002100077c82 */ /* 0x000fe20008000000 */
[----:B------:R-:W-:Y:S01]  /*1670*/  UMOV UR15, 0x40004040 ;  /* 0x40004040000f7882 */ /* 0x000fe20000000000 */
[----:B------:R2:W-:Y:S01]  /*1680*/  UTCQMMA gdesc[UR8], gdesc[UR18], tmem[UR12], tmem[UR24], idesc[UR25], UPT ;  /* 0x00ff1812080075ea */ /* 0x0005e2000b80030c */
[----:B------:R-:W-:Y:S01]  /*1690*/  UIADD3 UR36, UPT, UPT, UR4, 0x400, URZ ;  /* 0x0000040004247890 */ /* 0x000fe2000fffe0ff */
[----:B------:R-:W-:Y:S01]  /*16a0*/  UMOV UR37, UR5 ;  /* 0x0000000500257c82 */ /* 0x000fe20008000000 */
[----:B------:R-:W-:Y:S01]  /*16b0*/  UMOV UR26, 0x0 ;  /* 0x00000000001a7882 */ /* 0x000fe20000000000 */
[----:B------:R-:W-:Y:S01]  /*16c0*/  UMOV UR27, 0x8200010 ;  /* 0x08200010001b7882 */ /* 0x000fe20000000000 */
[----:B------:R-:W-:Y:S01]  /*16d0*/  UMOV UR13, 0x40004040 ;  /* 0x40004040000d7882 */ /* 0x000fe20000000000 */
[----:B-1----:R-:W-:-:S02]  /*16e0*/  UIADD3 UR6, UPT, UPT, UR32, -0x400, URZ ;  /* 0xfffffc0020067890 */ /* 0x002fc4000fffe0ff */
[----:B------:R-:W-:Y:S02]  /*16f0*/  UIADD3 UR4, UPT, UPT, UR30, -0x400, URZ ;  /* 0xfffffc001e047890 */ /* 0x000fe4000fffe0ff */
[----:B--2---:R-:W-:Y:S01]  /*1700*/  UIADD3 UR12, UPT, UPT, UR10, 0x6, URZ ;  /* 0x000000060a0c7890 */ /* 0x004fe2000fffe0ff */
[----:B------:R-:W-:-:S04]  /*1710*/  UMOV UR5, UR31 ;  /* 0x0000001f00057c82 */ /* 0x000fc80008000000 */
[----:B------:R1:W-:Y:S02]  /*1720*/  UTCQMMA gdesc[UR6], gdesc[UR14], tmem[UR23], tmem[UR24], idesc[UR25], UPT ;  /* 0x00ff180e060075ea */ /* 0x0003e4000b800317 */
[----:B-1----:R-:W-:Y:S01]  /*1730*/  R2UR UR24, R0 ;  /* 0x00000000001872ca */ /* 0x002fe200000e0000 */
[----:B------:R-:W-:Y:S01]  /*1740*/  UIADD3 UR25, UPT, UPT, UR17, 0xc0, URZ ;  /* 0x000000c011197890 */ /* 0x000fe2000fffe0ff */
[----:B------:R-:W-:-:S11]  /*1750*/  IMAD.U32 R0, RZ, RZ, UR16 ;  /* 0x00000010ff007e24 */ /* 0x000fd6000f8e00ff */
[----:B------:R1:W-:Y:S01]  /*1760*/  UTCQMMA gdesc[UR4], gdesc[UR12], tmem[UR24], tmem[UR26], idesc[UR27], UPT ;  /* 0x00ff1a0c040075ea */ /* 0x0003e2000b800318 */
[----:B------:R1:W-:Y:S01]  /*1770*/  UTCBAR [UR25], URZ ;  /* 0x000000ff190073e9 */ /* 0x0003e200080000ff */
[----:B------:R-:W2:Y:S02]  /*1780*/  SYNCS.PHASECHK.TRANS64.TRYWAIT P0, [UR17+0x8], R0 ;  /* 0x00000800ff0075a7 */ /* 0x000ea40008001111 */
[----:B-12---:R-:W-:Y:S05]  /*1790*/  @!P0 BRA `(.L_x_13) ;  /* 0x000000a8006c8947 */ /* 0x006fea0003800000 */
.L_x_76:
[----:B-1----:R-:W-:Y:S01]  /*17a0*/  IMAD.MOV.U32 R0, RZ, RZ, 0x80 ;  /* 0x00000080ff007424 */ /* 0x002fe200078e00ff */
[----:B------:R-:W-:Y:S01]  /*17b0*/  UMOV UR35, UR9 ;  /* 0x0000000900237c82 */ /* 0x000fe20008000000 */
[----:B------:R-:W-:Y:S01]  /*17c0*/  UIADD3 UR34, UPT, UPT, UR8, 0x400, URZ ;  /* 0x0000040008227890 */ /* 0x000fe2000fffe0ff */
[----:B------:R-:W-:Y:S02]  /*17d0*/  UMOV UR33, UR7 ;  /* 0x0000000700217c82 */ /* 0x000fe40008000000 */
[C---:B------:R-:W-:Y:S01]  /*17e0*/  R2UR UR16, R0.reuse ;  /* 0x00000000001072ca */ /* 0x040fe200000e0000 */
[----:B------:R-:W-:Y:S01]  /*17f0*/  UIADD3 UR32, UPT, UPT, UR6, 0x400, URZ ;  /* 0x0000040006207890 */ /* 0x000fe2000fffe0ff */
[C---:B------:R-:W-:Y:S01]  /*1800*/  R2UR UR9, R0.reuse ;  /* 0x00000000000972ca */ /* 0x040fe200000e0000 */
[----:B------:R-:W-:Y:S01]  /*1810*/  UIADD3 UR30, UPT, UPT, UR4, 0x400, URZ ;  /* 0x00000400041e7890 */ /* 0x000fe2000fffe0ff */
[C---:B------:R-:W-:Y:S01]  /*1820*/  R2UR UR8, R0.reuse ;  /* 0x00000000000872ca */ /* 0x040fe200000e0000 */
[----:B------:R-:W-:Y:S01]  /*1830*/  UMOV UR31, UR5 ;  /* 0x00000005001f7c82 */ /* 0x000fe20008000000 */
[----:B------:R-:W-:Y:S01]  /*1840*/  R2UR UR7, R0 ;  /* 0x00000000000772ca */ /* 0x000fe200000e0000 */
[----:B------:R-:W-:-:S02]  /*1850*/  UIADD3 UR23, UPT, UPT, UR17, 0xc8, URZ ;  /* 0x000000c811177890 */ /* 0x000fc4000fffe0ff */
[----:B------:R-:W-:Y:S01]  /*1860*/  UIADD3 UR5, UPT, UPT, UR21, 0x70, URZ ;  /* 0x0000007015057890 */ /* 0x000fe2000fffe0ff */
[----:B------:R-:W-:Y:S01]  /*1870*/  UMOV UR24, 0x0 ;  /* 0x0000000000187882 */ /* 0x000fe20000000000 */
[----:B------:R-:W-:Y:S01]  /*1880*/  UMOV UR25, 0x8200010 ;  /* 0x0820001000197882 */ /* 0x000fe20000000000 */
[----:B------:R-:W-:Y:S01]  /*1890*/  UIADD3 UR6, UPT, UPT, UR20, 0x1, URZ ;  /* 0x0000000114067890 */ /* 0x000fe2000fffe0ff */
[----:B------:R1:W-:Y:S02]  /*18a0*/  UTCQMMA gdesc[UR36], gdesc[UR10], tmem[UR16], tmem[UR24], idesc[UR25], !UPT ;  /* 0x00ff180a240075ea */ /* 0x0003e4000f800310 */
[----:B------:R2:W-:Y:S01]  /*18b0*/  UTCQMMA gdesc[UR34], gdesc[UR18], tmem[UR9], tmem[UR24], idesc[UR25], UPT ;  /* 0x00ff1812220075ea */ /* 0x0005e2000b800309 */
[----:B------:R-:W-:Y:S01]  /*18c0*/  UMOV UR4, URZ ;  /* 0x000000ff00047c82 */ /* 0x000fe20008000000 */
[----:B------:R2:W-:Y:S01]  /*18d0*/  UTCQMMA gdesc[UR32], gdesc[UR14], tmem[UR8], tmem[UR24], idesc[UR25], UPT ;  /* 0x00ff180e200075ea */ /* 0x0005e2000b800308 */
[----:B------:R-:W-:Y:S01]  /*18e0*/  UISETP.NE.AND UP0, UPT, UR6, 0xa, UPT ;  /* 0x0000000a0600788c */ /* 0x000fe2000bf05270 */
[----:B------:R2:W-:Y:S01]  /*18f0*/  UTCQMMA gdesc[UR30], gdesc[UR12], tmem[UR7], tmem[UR24], idesc[UR25], UPT ;  /* 0x00ff180c1e0075ea */ /* 0x0005e2000b800307 */
[----:B------:R2:W-:Y:S01]  /*1900*/  UTCBAR [UR23], URZ ;  /* 0x000000ff170073e9 */ /* 0x0005e200080000ff */
[----:B------:R2:W-:Y:S01]  /*1910*/  UTCBAR [UR5], URZ ;  /* 0x000000ff050073e9 */ /* 0x0005e200080000ff */
[----:B------:R-:W-:-:S02]  /*1920*/  USEL UR6, UR6, URZ, UP0 ;  /* 0x000000ff06067287 */ /* 0x000fc40008000000 */
[----:B-1----:R-:W-:Y:S02]  /*1930*/  USEL UR10, URZ, 0x1, UP0 ;  /* 0x00000001ff0a7887 */ /* 0x002fe40008000000 */
[----:B------:R-:W-:Y:S02]  /*1940*/  UISETP.GE.AND UP0, UPT, UR44, 0x1, UPT ;  /* 0x000000012c00788c */ /* 0x000fe4000bf06270 */
[----:B------:R-:W-:-:S07]  /*1950*/  ULOP3.LUT UR10, UR22, UR10, URZ, 0x3c, !UPT ;  /* 0x0000000a160a7292 */ /* 0x000fce000f8e3cff */
[----:B------:R-:W-:Y:S05]  /*1960*/  BRA.U !UP0, `(.L_x_14) ;  /* 0x0000000908387547 */ /* 0x000fea000b800000 */
[----:B------:R-:W-:Y:S02]  /*1970*/  HFMA2 R11, -RZ, RZ, 0, 7.62939453125e-06 ;  /* 0x00000080ff0b7431 */ /* 0x000fe400000001ff */
[----:B------:R-:W-:Y:S02]  /*1980*/  IMAD.MOV.U32 R13, RZ, RZ, 0xd8 ;  /* 0x000000d8ff0d7424 */ /* 0x000fe400078e00ff */
[----:B------:R-:W-:Y:S02]  /*1990*/  HFMA2 R8, -RZ, RZ, 0, 7.62939453125e-06 ;  /* 0x00000080ff087431 */ /* 0x000fe400000001ff */
[----:B------:R-:W-:Y:S01]  /*19a0*/  IMAD.MOV.U32 R12, RZ, RZ, 0x180 ;  /* 0x00000180ff0c7424 */ /* 0x000fe200078e00ff */
[----:B------:R-:W-:Y:S01]  /*19b0*/  MOV R9, 0x80 ;  /* 0x0000008000097802 */ /* 0x000fe20000000f00 */
[----:B------:R-:W-:Y:S01]  /*19c0*/  IMAD.MOV.U32 R10, RZ, RZ, 0x80 ;  /* 0x00000080ff0a7424 */ /* 0x000fe200078e00ff */
[----:B------:R-:W-:Y:S01]  /*19d0*/  UMOV UR4, URZ ;  /* 0x000000ff00047c82 */ /* 0x000fe20008000000 */
[----:B------:R-:W-:-:S05]  /*19e0*/  UMOV UR40, URZ ;  /* 0x000000ff00287c82 */ /* 0x000fca0008000000 */
.L_x_21:
[----:B------:R-:W-:Y:S02]  /*19f0*/  UISETP.NE.U32.AND UP0, UPT, UR4, URZ, UPT ;  /* 0x000000ff0400728c */ /* 0x000fe4000bf05070 */
[----:B------:R-:W-:Y:S02]  /*1a00*/  USHF.L.U32 UR4, UR10, 0x1f, URZ ;  /* 0x0000001f0a047899 */ /* 0x000fe400080006ff */
[----:B------:R-:W-:Y:S04]  /*1a10*/  ULEA UR29, UR6, UR43, 0x3 ;  /* 0x0000002b061d7291 */ /* 0x000fe8000f8e18ff */
[----:B-1----:R-:W-:Y:S05]  /*1a20*/  MOV R0, UR4 ;  /* 0x0000000400007c02 */ /* 0x002fea0008000f00 */
[----:B------:R-:W1:Y:S02]  /*1a30*/  SYNCS.PHASECHK.TRANS64.TRYWAIT P0, [UR29], R0 ;  /* 0x00000000ff0075a7 */ /* 0x000e64000800111d */
[----:B-1----:R-:W-:Y:S05]  /*1a40*/  @!P0 BRA `(.L_x_15) ;  /* 0x000000a400e08947 */ /* 0x002fea0003800000 */
.L_x_78:
[----:B------:R-:W-:Y:S01]  /*1a50*/  USHF.L.U32 UR16, UR42, 0x1f, URZ ;  /* 0x0000001f2a107899 */ /* 0x000fe200080006ff */
[----:B------:R-:W-:Y:S01]  /*1a60*/  HFMA2 R7, -RZ, RZ, 0, 3.814697265625e-06 ;  /* 0x00000040ff077431 */ /* 0x000fe200000001ff */
[----:B------:R-:W-:Y:S01]  /*1a70*/  ULEA UR4, UR6, UR17, 0xe ;  /* 0x0000001106047291 */ /* 0x000fe2000f8e70ff */
[----:B------:R-:W-:Y:S03]  /*1a80*/  MOV R6, 0x100 ;  /* 0x0000010000067802 */ /* 0x000fe60000000f00 */
[----:B-1----:R-:W-:Y:S01]  /*1a90*/  MOV R0, UR16 ;  /* 0x0000001000007c02 */ /* 0x002fe20008000f00 */
[----:B------:R-:W-:Y:S03]  /*1aa0*/  UIADD3 UR4, UPT, UPT, UR4, 0x10c00, URZ ;  /* 0x00010c0004047890 */ /* 0x000fe6000fffe0ff */
[----:B------:R-:W1:Y:S01]  /*1ab0*/  SYNCS.PHASECHK.TRANS64.TRYWAIT P0, [UR17+0xd0], R0 ;  /* 0x0000d000ff0075a7 */ /* 0x000e620008001111 */
[----:B------:R-:W-:Y:S04]  /*1ac0*/  USHF.R.U32.HI UR4, URZ, 0x4, UR4 ;  /* 0x00000004ff047899 */ /* 0x000fe80008011604 */
[----:B------:R-:W-:Y:S01]  /*1ad0*/  ULOP3.LUT UR4, UR4, 0x3fc0, URZ, 0xc0, !UPT ;  /* 0x00003fc004047892 */ /* 0x000fe2000f8ec0ff */
[----:B-1----:R-:W-:Y:S11]  /*1ae0*/  @!P0 BRA `(.L_x_16) ;  /* 0x000000a400d88947 */ /* 0x002ff60003800000 */
.L_x_80:
[----:B--2---:R-:W-:Y:S01]  /*1af0*/  R2UR UR7, R7 ;  /* 0x00000000070772ca */ /* 0x004fe200000e0000 */
[----:B------:R-:W-:Y:S01]  /*1b00*/  UMOV UR12, 0x0 ;  /* 0x00000000000c7882 */ /* 0x000fe20000000000 */
[----:B------:R-:W-:Y:S01]  /*1b10*/  R2UR UR8, R6 ;  /* 0x00000000060872ca */ /* 0x000fe200000e0000 */
[----:B------:R-:W-:Y:S01]  /*1b20*/  UMOV UR13, 0x8210010 ;  /* 0x08210010000d7882 */ /* 0x000fe20000000000 */
[----:B------:R-:W-:Y:S01]  /*1b30*/  UMOV UR26, UR4 ;  /* 0x00000004001a7c82 */ /* 0x000fe20008000000 */
[----:B------:R-:W-:Y:S01]  /*1b40*/  UMOV UR27, 0x40004040 ;  /* 0x40004040001b7882 */ /* 0x000fe20000000000 */
[----:B------:R-:W-:Y:S01]  /*1b50*/  IMAD.MOV.U32 R2, RZ, RZ, 0x48 ;  /* 0x00000048ff027424 */ /* 0x000fe200078e00ff */
[----:B------:R-:W-:Y:S01]  /*1b60*/  UIADD3 UR20, UPT, UPT, UR4, 0x100, URZ ;  /* 0x0000010004147890 */ /* 0x000fe2000fffe0ff */
[----:B-1----:R-:W-:Y:S01]  /*1b70*/  IMAD.MOV.U32 R0, RZ, RZ, 0x100 ;  /* 0x00000100ff007424 */ /* 0x002fe200078e00ff */
[----:B------:R-:W-:Y:S01]  /*1b80*/  UIADD3 UR18, UPT, UPT, UR4, 0x200, URZ ;  /* 0x0000020004127890 */ /* 0x000fe2000fffe0ff */
[----:B------:R-:W-:Y:S01]  /*1b90*/  IMAD.MOV.U32 R7, RZ, RZ, 0x58 ;  /* 0x00000058ff077424 */ /* 0x000fe200078e00ff */
[----:B------:R-:W-:Y:S01]  /*1ba0*/  R2UR UR5, R2 ;  /* 0x00000000020572ca */ /* 0x000fe200000e0000 */
[----:B------:R-:W-:Y:S01]  /*1bb0*/  IMAD.MOV.U32 R2, RZ, RZ, 0x50 ;  /* 0x00000050ff027424 */ /* 0x000fe200078e00ff */
[----:B------:R-:W-:Y:S01]  /*1bc0*/  R2UR UR9, R0 ;  /* 0x00000000000972ca */ /* 0x000fe200000e0000 */
[----:B------:R-:W-:Y:S01]  /*1bd0*/  UMOV UR21, 0x40004040 ;  /* 0x4000404000157882 */ /* 0x000fe20000000000 */
[----:B------:R1:W-:Y:S01]  /*1be0*/  UTCQMMA tmem[UR7], gdesc[UR26], tmem[UR8], tmem[UR12], idesc[UR13], UP0 ;  /* 0x00ff0c1a070079ea */ /* 0x0003e20008000308 */
[----:B------:R-:W-:Y:S01]  /*1bf0*/  UMOV UR19, 0x40004040 ;  /* 0x4000404000137882 */ /* 0x000fe20000000000 */
[----:B------:R-:W-:Y:S01]  /*1c00*/  R2UR UR11, R2 ;  /* 0x00000000020b72ca */ /* 0x000fe200000e0000 */
[----:B------:R-:W-:Y:S01]  /*1c10*/  UIADD3 UR4, UPT, UPT, UR4, 0x300, URZ ;  /* 0x0000030004047890 */ /* 0x000fe2000fffe0ff */
[----:B------:R-:W-:Y:S07]  /*1c20*/  IMAD.MOV.U32 R6, RZ, RZ, 0x100 ;  /* 0x00000100ff067424 */ /* 0x000fee00078e00ff */
[----:B------:R2:W-:Y:S01]  /*1c30*/  UTCQMMA tmem[UR5], gdesc[UR20], tmem[UR9], tmem[UR76], idesc[UR77], UPT ;  /* 0x00ff4c14050079ea */ /* 0x0005e2000b800309 */
[----:B-1----:R-:W-:Y:S01]  /*1c40*/  R2UR UR7, R0 ;  /* 0x00000000000772ca */ /* 0x002fe200000e0000 */
[----:B------:R-:W-:Y:S11]  /*1c50*/  IMAD.U32 R0, RZ, RZ, UR16 ;  /* 0x00000010ff007e24 */ /* 0x000ff6000f8e00ff */
[----:B------:R-:W-:Y:S01]  /*1c60*/  @!UPT UIADD3 URZ, UPT, UPT, URZ, URZ, URZ ;  /* 0x000000fffffff290 */ /* 0x000fe2000fffe0ff */
[----:B------:R2:W-:Y:S01]  /*1c70*/  UTCQMMA tmem[UR11], gdesc[UR18], tmem[UR7], tmem[UR74], idesc[UR75], UPT ;  /* 0x00ff4a120b0079ea */ /* 0x0005e2000b800307 */
[----:B------:R-:W1:Y:S02]  /*1c80*/  SYNCS.PHASECHK.TRANS64.TRYWAIT P0, [UR17+0xe0], R0 ;  /* 0x0000e000ff0075a7 */ /* 0x000e640008001111 */
[----:B-12---:R-:W-:Y:S05]  /*1c90*/  @!P0 BRA `(.L_x_17) ;  /* 0x000000a4008c8947 */ /* 0x006fea0003800000 */
.L_x_82:
[----:B------:R-:W-:Y:S01]  /*1ca0*/  UMOV UR22, UR4 ;  /* 0x0000000400167c82 */ /* 0x000fe20008000000 */
[----:B------:R-:W-:Y:S01]  /*1cb0*/  UIADD3 UR4, UPT, UPT, UR6, 0x1, URZ ;  /* 0x0000000106047890 */ /* 0x000fe2000fffe0ff */
[----:B------:R-:W-:Y:S01]  /*1cc0*/  R2UR UR7, R7 ;  /* 0x00000000070772ca */ /* 0x000fe200000e0000 */
[----:B------:R-:W-:Y:S01]  /*1cd0*/  UMOV UR23, 0x40004040 ;  /* 0x4000404000177882 */ /* 0x000fe20000000000 */
[----:B------:R-:W-:Y:S01]  /*1ce0*/  R2UR UR8, R6 ;  /* 0x00000000060872ca */ /* 0x000fe200000e0000 */
[----:B------:R-:W-:Y:S04]  /*1cf0*/  UISETP.NE.AND UP1, UPT, UR4, 0xa, UPT ;  /* 0x0000000a0400788c */ /* 0x000fe8000bf25270 */
[----:B------:R-:W-:Y:S02]  /*1d00*/  USEL UR5, URZ, 0x1, UP1 ;  /* 0x00000001ff057887 */ /* 0x000fe40008800000 */
[----:B------:R-:W-:Y:S02]  /*1d10*/  USEL UR24, UR4, URZ, UP1 ;  /* 0x000000ff04187287 */ /* 0x000fe40008800000 */
[----:B------:R-:W-:Y:S02]  /*1d20*/  ULOP3.LUT UR28, UR10, UR5, URZ, 0x3c, !UPT ;  /* 0x000000050a1c7292 */ /* 0x000fe4000f8e3cff */
[----:B------:R-:W-:Y:S02]  /*1d30*/  ULEA UR25, UR24, UR43, 0x3 ;  /* 0x0000002b18197291 */ /* 0x000fe4000f8e18ff */
[----:B------:R-:W-:Y:S01]  /*1d40*/  USHF.L.U32 UR4, UR28, 0x1f, URZ ;  /* 0x0000001f1c047899 */ /* 0x000fe200080006ff */
[----:B------:R2:W-:Y:S05]  /*1d50*/  UTCQMMA tmem[UR7], gdesc[UR22], tmem[UR8], tmem[UR72], idesc[UR73], UPT ;  /* 0x00ff4816070079ea */ /* 0x0005ea000b800308 */
[----:B-1----:R-:W-:Y:S04]  /*1d60*/  IMAD.U32 R0, RZ, RZ, UR4 ;  /* 0x00000004ff007e24 */ /* 0x002fe8000f8e00ff */
[----:B------:R-:W1:Y:S02]  /*1d70*/  SYNCS.PHASECHK.TRANS64.TRYWAIT P0, [UR25], R0 ;  /* 0x00000000ff0075a7 */ /* 0x000e640008001119 */
[----:B-12---:R-:W-:Y:S05]  /*1d80*/  @!P0 BRA `(.L_x_18) ;  /* 0x000000a400708947 */ /* 0x006fea0003800000 */
.L_x_84:
[----:B------:R-:W-:Y:S01]  /*1d90*/  ULEA UR6, UR24, UR17, 0xe ;  /* 0x0000001118067291 */ /* 0x000fe2000f8e70ff */
[----:B-1----:R-:W-:Y:S01]  /*1da0*/  IMAD.MOV.U32 R0, RZ, RZ, RZ ;  /* 0x000000ffff007224 */ /* 0x002fe200078e00ff */
[----:B------:R-:W-:Y:S01]  /*1db0*/  UIADD3 UR4, UPT, UPT, UR36, -0x400, URZ ;  /* 0xfffffc0024047890 */ /* 0x000fe2000fffe0ff */
[----:B------:R-:W-:Y:S01]  /*1dc0*/  IMAD.MOV.U32 R7, RZ, RZ, 0xc0 ;  /* 0x000000c0ff077424 */ /* 0x000fe200078e00ff */
[----:B------:R-:W-:Y:S01]  /*1dd0*/  UIADD3 UR6, UPT, UPT, UR6, 0x10c00, URZ ;  /* 0x00010c0006067890 */ /* 0x000fe2000fffe0ff */
[----:B------:R-:W-:Y:S01]  /*1de0*/  IMAD.MOV.U32 R6, RZ, RZ, 0x180 ;  /* 0x00000180ff067424 */ /* 0x000fe200078e00ff */
[----:B------:R-:W-:Y:S01]  /*1df0*/  UIADD3 UR8, UPT, UPT, UR34, -0x400, URZ ;  /* 0xfffffc0022087890 */ /* 0x000fe2000fffe0ff */
[C---:B------:R-:W-:Y:S01]  /*1e00*/  R2UR UR12, R0.reuse ;  /* 0x00000000000c72ca */ /* 0x040fe200000e0000 */
[----:B------:R-:W-:Y:S01]  /*1e10*/  USHF.R.U32.HI UR6, URZ, 0x4, UR6 ;  /* 0x00000004ff067899 */ /* 0x000fe20008011606 */
[C---:B------:R-:W-:Y:S01]  /*1e20*/  R2UR UR38, R0.reuse ;  /* 0x00000000002672ca */ /* 0x040fe200000e0000 */
[----:B------:R-:W-:Y:S01]  /*1e30*/  UMOV UR5, UR37 ;  /* 0x0000002500057c82 */ /* 0x000fe20008000000 */
[C---:B------:R-:W-:Y:S01]  /*1e40*/  R2UR UR39, R0.reuse ;  /* 0x00000000002772ca */ /* 0x040fe200000e0000 */
[----:B------:R-:W-:Y:S01]  /*1e50*/  ULOP3.LUT UR6, UR6, 0x3fc0, URZ, 0xc0, !UPT ;  /* 0x00003fc006067892 */ /* 0x000fe2000f8ec0ff */
[----:B------:R-:W-:Y:S01]  /*1e60*/  R2UR UR41, R0 ;  /* 0x00000000002972ca */ /* 0x000fe200000e0000 */
[----:B------:R-:W-:Y:S01]  /*1e70*/  IMAD.U32 R0, RZ, RZ, UR16 ;  /* 0x00000010ff007e24 */ /* 0x000fe2000f8e00ff */
[----:B------:R-:W-:Y:S01]  /*1e80*/  UMOV UR11, 0x40004040 ;  /* 0x40004040000b7882 */ /* 0x000fe20000000000 */
[----:B------:R-:W-:Y:S02]  /*1e90*/  ULOP3.LUT UR10, UR6, 0x10000, URZ, 0xfc, !UPT ;  /* 0x00010000060a7892 */ /* 0x000fe4000f8efcff */
[----:B------:R-:W-:Y:S02]  /*1ea0*/  UIADD3 UR6, UPT, UPT, UR32, -0x400, URZ ;  /* 0xfffffc0020067890 */ /* 0x000fe4000fffe0ff */
[----:B------:R-:W-:Y:S01]  /*1eb0*/  UIADD3 UR14, UPT, UPT, UR10, 0x2, URZ ;  /* 0x000000020a0e7890 */ /* 0x000fe2000fffe0ff */
[----:B------:R-:W-:Y:S01]  /*1ec0*/  UMOV UR9, UR35 ;  /* 0x0000002300097c82 */ /* 0x000fe20008000000 */
[----:B------:R-:W-:Y:S01]  /*1ed0*/  UMOV UR15, 0x40004040 ;  /* 0x40004040000f7882 */ /* 0x000fe20000000000 */
[----:B------:R-:W-:Y:S02]  /*1ee0*/  UMOV UR7, UR33 ;  /* 0x0000002100077c82 */ /* 0x000fe40008000000 */
[----:B------:R1:W-:Y:S01]  /*1ef0*/  UTCQMMA gdesc[UR4], gdesc[UR10], tmem[UR12], tmem[UR70], idesc[UR71], !UPT ;  /* 0x00ff460a040075ea */ /* 0x0003e2000f80030c */
[----:B------:R-:W-:Y:S03]  /*1f00*/  UMOV UR13, 0x40004040 ;  /* 0x40004040000d7882 */ /* 0x000fe60000000000 */
[----:B------:R2:W-:Y:S01]  /*1f10*/  UTCQMMA gdesc[UR8], gdesc[UR14], tmem[UR38], tmem[UR68], idesc[UR69], UPT ;  /* 0x00ff440e080075ea */ /* 0x0005e2000b800326 */
[----:B-1----:R-:W-:Y:S02]  /*1f20*/  UIADD3 UR12, UPT, UPT, UR10, 0x4, URZ ;  /* 0x000000040a0c7890 */ /* 0x002fe4000fffe0ff */
[----:B------:R-:W-:Y:S02]  /*1f30*/  UIADD3 UR4, UPT, UPT, UR10, 0x6, URZ ;  /* 0x000000060a047890 */ /* 0x000fe4000fffe0ff */
[----:B--2---:R-:W-:Y:S01]  /*1f40*/  UIADD3 UR8, UPT, UPT, UR30, -0x400, URZ ;  /* 0xfffffc001e087890 */ /* 0x004fe2000fffe0ff */
[----:B------:R-:W-:Y:S01]  /*1f50*/  UMOV UR9, UR31 ;  /* 0x0000001f00097c82 */ /* 0x000fe20008000000 */
[----:B------:R-:W-:Y:S03]  /*1f60*/  UMOV UR5, 0x40004040 ;  /* 0x4000404000057882 */ /* 0x000fe60000000000 */
[----:B------:R1:W-:Y:S04]  /*1f70*/  UTCQMMA gdesc[UR6], gdesc[UR12], tmem[UR39], tmem[UR66], idesc[UR67], UPT ;  /* 0x00ff420c060075ea */ /* 0x0003e8000b800327 */
[----:B------:R1:W-:Y:S01]  /*1f80*/  UTCQMMA gdesc[UR8], gdesc[UR4], tmem[UR41], tmem[UR64], idesc[UR65], UPT ;  /* 0x00ff4004080075ea */ /* 0x0003e2000b800329 */
[----:B------:R1:W-:Y:S01]  /*1f90*/  UTCBAR [UR46], URZ ;  /* 0x000000ff2e0073e9 */ /* 0x0003e200080000ff */
[----:B------:R-:W2:Y:S02]  /*1fa0*/  SYNCS.PHASECHK.TRANS64.TRYWAIT P0, [UR17+0xd8], R0 ;  /* 0x0000d800ff0075a7 */ /* 0x000ea40008001111 */
[----:B-12---:R-:W-:Y:S05]  /*1fb0*/  @!P0 BRA `(.L_x_19) ;  /* 0x000000a400048947 */ /* 0x006fea0003800000 */
.L_x_86:
[----:B------:R-:W-:Y:S01]  /*1fc0*/  IMAD.MOV.U32 R2, RZ, RZ, 0xc8 ;  /* 0x000000c8ff027424 */ /* 0x000fe200078e00ff */
[----:B------:R-:W-:Y:S01]  /*1fd0*/  R2UR UR38, R7 ;  /* 0x00000000072672ca */ /* 0x000fe200000e0000 */
[----:B-1----:R-:W-:Y:S01]  /*1fe0*/  IMAD.MOV.U32 R0, RZ, RZ, 0x180 ;  /* 0x00000180ff007424 */ /* 0x002fe200078e00ff */
[----:B------:R-:W-:Y:S02]  /*1ff0*/  R2UR UR39, R6 ;  /* 0x00000000062772ca */ /* 0x000fe400000e0000 */
[----:B------:R-:W-:Y:S01]  /*2000*/  R2UR UR8, R2 ;  /* 0x00000000020872ca */ /* 0x000fe200000e0000 */
[----:B------:R-:W-:Y:S01]  /*2010*/  IMAD.MOV.U32 R2, RZ, RZ, 0xd0 ;  /* 0x000000d0ff027424 */ /* 0x000fe200078e00ff */
[C---:B------:R-:W-:Y:S02]  /*2020*/  R2UR UR9, R0.reuse ;  /* 0x00000000000972ca */ /* 0x040fe400000e0000 */
[----:B------:R-:W-:Y:S01]  /*2030*/  R2UR UR7, R0 ;  /* 0x00000000000772ca */ /* 0x000fe200000e0000 */
[----:B------:R-:W-:Y:S01]  /*2040*/  IMAD.U32 R0, RZ, RZ, UR16 ;  /* 0x00000010ff007e24 */ /* 0x000fe2000f8e00ff */
[----:B------:R-:W-:Y:S05]  /*2050*/  R2UR UR6, R2 ;  /* 0x00000000020672ca */ /* 0x000fea00000e0000 */
[----:B------:R1:W-:Y:S04]  /*2060*/  UTCQMMA tmem[UR38], gdesc[UR26], tmem[UR39], tmem[UR62], idesc[UR63], UP0 ;  /* 0x00ff3e1a260079ea */ /* 0x0003e80008000327 */
[----:B------:R1:W-:Y:S04]  /*2070*/  UTCQMMA tmem[UR8], gdesc[UR20], tmem[UR9], tmem[UR60], idesc[UR61], UPT ;  /* 0x00ff3c14080079ea */ /* 0x0003e8000b800309 */
[----:B------:R1:W-:Y:S01]  /*2080*/  UTCQMMA tmem[UR6], gdesc[UR18], tmem[UR7], tmem[UR58], idesc[UR59], UPT ;  /* 0x00ff3a12060079ea */ /* 0x0003e2000b800307 */
[----:B------:R-:W2:Y:S02]  /*2090*/  SYNCS.PHASECHK.TRANS64.TRYWAIT P0, [UR17+0xe8], R0 ;  /* 0x0000e800ff0075a7 */ /* 0x000ea40008001111 */
[----:B-12---:R-:W-:Y:S05]  /*20a0*/  @!P0 BRA `(.L_x_20) ;  /* 0x000000a000e88947 */ /* 0x006fea0003800000 */
.L_x_88:
[----:B------:R-:W-:Y:S01]  /*20b0*/  UIADD3 UR6, UPT, UPT, UR29, 0x50, URZ ;  /* 0x000000501d067890 */ /* 0x000fe2000fffe0ff */
[----:B------:R-:W-:Y:S01]  /*20c0*/  R2UR UR19, R12 ;  /* 0x000000000c1372ca */ /* 0x000fe200000e0000 */
[----:B------:R-:W-:Y:S01]  /*20d0*/  UIADD3 UR40, UPT, UPT, UR40, 0x1, URZ ;  /* 0x0000000128287890 */ /* 0x000fe2000fffe0ff */
[----:B------:R-:W-:Y:S01]  /*20e0*/  R2UR UR7, R13 ;  /* 0x000000000d0772ca */ /* 0x000fe200000e0000 */
[----:B------:R-:W-:Y:S01]  /*20f0*/  ULOP3.LUT UR42, UR42, 0x1, URZ, 0x3c, !UPT ;  /* 0x000000012a2a7892 */ /* 0x000fe2000f8e3cff */
[----:B------:R-:W-:Y:S02]  /*2100*/  R2UR UR8, R11 ;  /* 0x000000000b0872ca */ /* 0x000fe400000e0000 */
[----:B------:R-:W-:Y:S02]  /*2110*/  R2UR UR18, R10 ;  /* 0x000000000a1272ca */ /* 0x000fe400000e0000 */
[----:B------:R-:W-:Y:S02]  /*2120*/  R2UR UR16, R9 ;  /* 0x00000000091072ca */ /* 0x000fe400000e0000 */
[----:B------:R-:W-:Y:S05]  /*2130*/  R2UR UR9, R8 ;  /* 0x00000000080972ca */ /* 0x000fea00000e0000 */
[----:B------:R2:W-:Y:S01]  /*2140*/  UTCQMMA tmem[UR7], gdesc[UR22], tmem[UR19], tmem[UR56], idesc[UR57], UPT ;  /* 0x00ff3816070079ea */ /* 0x0005e2000b800313 */
[----:B------:R3:W-:Y:S01]  /*2150*/  UTCBAR [UR6], URZ ;  /* 0x000000ff060073e9 */ /* 0x0007e200080000ff */
[----:B------:R-:W-:Y:S02]  /*2160*/  UTCQMMA gdesc[UR36], gdesc[UR10], tmem[UR8], tmem[UR54], idesc[UR55], !UPT ;  /* 0x00ff360a240075ea */ /* 0x000fe4000f800308 */
[----:B------:R-:W-:Y:S02]  /*2170*/  UTCQMMA gdesc[UR34], gdesc[UR14], tmem[UR18], tmem[UR52], idesc[UR53], UPT ;  /* 0x00ff340e220075ea */ /* 0x000fe4000b800312 */
[----:B------:R-:W-:Y:S02]  /*2180*/  UTCQMMA gdesc[UR32], gdesc[UR12], tmem[UR16], tmem[UR50], idesc[UR51], UPT ;  /* 0x00ff320c200075ea */ /* 0x000fe4000b800310 */
[----:B------:R4:W-:Y:S01]  /*2190*/  UTCQMMA gdesc[UR30], gdesc[UR4], tmem[UR9], tmem[UR48], idesc[UR49], UPT ;  /* 0x00ff30041e0075ea */ /* 0x0009e2000b800309 */
[----:B------:R1:W-:Y:S01]  /*21a0*/  UTCBAR [UR45], URZ ;  /* 0x000000ff2d0073e9 */ /* 0x0003e200080000ff */
[----:B--2---:R-:W-:Y:S02]  /*21b0*/  UIADD3 UR7, UPT, UPT, UR25, 0x50, URZ ;  /* 0x0000005019077890 */ /* 0x004fe4000fffe0ff */
[----:B---3--:R-:W-:Y:S04]  /*21c0*/  UIADD3 UR6, UPT, UPT, UR24, 0x1, URZ ;  /* 0x0000000118067890 */ /* 0x008fe8000fffe0ff */
[----:B------:R-:W-:Y:S01]  /*21d0*/  UISETP.NE.AND UP0, UPT, UR6, 0xa, UPT ;  /* 0x0000000a0600788c */ /* 0x000fe2000bf05270 */
[----:B----4-:R-:W-:Y:S02]  /*21e0*/  UMOV UR4, 0x1 ;  /* 0x0000000100047882 */ /* 0x010fe40000000000 */
[----:B------:R1:W-:Y:S01]  /*21f0*/  UTCBAR [UR7], URZ ;  /* 0x000000ff070073e9 */ /* 0x0003e200080000ff */
[----:B------:R-:W-:Y:S02]  /*2200*/  USEL UR8, URZ, 0x1, UP0 ;  /* 0x00000001ff087887 */ /* 0x000fe40008000000 */
[----:B------:R-:W-:Y:S02]  /*2210*/  USEL UR6, UR6, URZ, UP0 ;  /* 0x000000ff06067287 */ /* 0x000fe40008000000 */
[----:B------:R-:W-:Y:S02]  /*2220*/  UISETP.NE.AND UP0, UPT, UR40, UR44, UPT ;  /* 0x0000002c2800728c */ /* 0x000fe4000bf05270 */
[----:B------:R-:W-:Y:S07]  /*2230*/  ULOP3.LUT UR10, UR28, UR8, URZ, 0x3c, !UPT ;  /* 0x000000081c0a7292 */ /* 0x000fee000f8e3cff */
[----:B------:R-:W-:Y:S05]  /*2240*/  BRA.U UP0, `(.L_x_21) ;  /* 0xfffffff500e87547 */ /* 0x000fea000b83ffff */
.L_x_14:
[----:B-12---:R-:W-:Y:S02]  /*2250*/  UIADD3 UR7, UPT, UPT, UR17, 0x10, URZ ;  /* 0x0000001011077890 */ /* 0x006fe4000fffe0ff */
[----:B------:R-:W-:Y:S02]  /*2260*/  UISETP.NE.U32.AND UP0, UPT, UR4, URZ, UPT ;  /* 0x000000ff0400728c */ /* 0x000fe4000bf05070 */
[----:B------:R-:W-:Y:S02]  /*2270*/  UIADD3 UR5, UPT, UPT, UR17, 0x18, URZ ;  /* 0x0000001811057890 */ /* 0x000fe4000fffe0ff */
[----:B------:R-:W-:-:S03]  /*2280*/  USHF.L.U32 UR4, UR10, 0x1f, URZ ;  /* 0x0000001f0a047899 */ /* 0x000fc600080006ff */
[----:B------:R1:W-:Y:S03]  /*2290*/  UTCBAR [UR7], URZ ;  /* 0x000000ff070073e9 */ /* 0x0003e600080000ff */
[----:B------:R-:W-:Y:S01]  /*22a0*/  MOV R0, UR4 ;  /* 0x0000000400007c02 */ /* 0x000fe20008000f00 */
[----:B------:R2:W-:Y:S01]  /*22b0*/  UTCBAR [UR5], URZ ;  /* 0x000000ff050073e9 */ /* 0x0005e200080000ff */
[----:B-1----:R-:W-:-:S09]  /*22c0*/  ULEA UR7, UR6, UR17, 0x3 ;  /* 0x0000001106077291 */ /* 0x002fd2000f8e18ff */
[----:B------:R-:W1:Y:S02]  /*22d0*/  SYNCS.PHASECHK.TRANS64.TRYWAIT P0, [UR7+0x20], R0 ;  /* 0x00002000ff0075a7 */ /* 0x000e640008001107 */
[----:B-12---:R-:W-:Y:S05]  /*22e0*/  @!P0 BRA `(.L_x_22) ;  /* 0x000000a000788947 */ /* 0x006fea0003800000 */
.L_x_90:
[----:B------:R-:W-:Y:S01]  /*22f0*/  USHF.L.U32 UR4, UR42, 0x1f, URZ ;  /* 0x0000001f2a047899 */ /* 0x000fe200080006ff */
[----:B------:R-:W-:Y:S01]  /*2300*/  HFMA2 R7, -RZ, RZ, 0, 3.814697265625e-06 ;  /* 0x00000040ff077431 */ /* 0x000fe200000001ff */
[----:B------:R-:W-:Y:S01]  /*2310*/  ULEA UR5, UR6, UR17, 0xe ;  /* 0x0000001106057291 */ /* 0x000fe2000f8e70ff */
[----:B------:R-:W-:-:S03]  /*2320*/  MOV R6, 0x100 ;  /* 0x0000010000067802 */ /* 0x000fc60000000f00 */
[----:B-1----:R-:W-:Y:S01]  /*2330*/  MOV R0, UR4 ;  /* 0x0000000400007c02 */ /* 0x002fe20008000f00 */
[----:B------:R-:W-:-:S03]  /*2340*/  UIADD3 UR5, UPT, UPT, UR5, 0x10c00, URZ ;  /* 0x00010c0005057890 */ /* 0x000fc6000fffe0ff */
[----:B------:R-:W1:Y:S01]  /*2350*/  SYNCS.PHASECHK.TRANS64.TRYWAIT P0, [UR17+0xd0], R0 ;  /* 0x0000d000ff0075a7 */ /* 0x000e620008001111 */
[----:B------:R-:W-:-:S04]  /*2360*/  USHF.R.U32.HI UR5, URZ, 0x4, UR5 ;  /* 0x00000004ff057899 */ /* 0x000fc80008011605 */
[----:B------:R-:W-:Y:S01]  /*2370*/  ULOP3.LUT UR5, UR5, 0x3fc0, URZ, 0xc0, !UPT ;  /* 0x00003fc005057892 */ /* 0x000fe2000f8ec0ff */
[----:B-1----:R-:W-:Y:S11]  /*2380*/  @!P0 BRA `(.L_x_23) ;  /* 0x000000a000708947 */ /* 0x002ff60003800000 */
.L_x_92:
[----:B------:R-:W-:Y:S01]  /*2390*/  R2UR UR8, R7 ;  /* 0x00000000070872ca */ /* 0x000fe200000e0000 */
[----:B------:R-:W-:Y:S01]  /*23a0*/  IMAD.MOV.U32 R2, RZ, RZ, 0x48 ;  /* 0x00000048ff027424 */ /* 0x000fe200078e00ff */
[----:B------:R-:W-:Y:S01]  /*23b0*/  R2UR UR9, R6 ;  /* 0x00000000060972ca */ /* 0x000fe200000e0000 */
[----:B-1----:R-:W-:Y:S01]  /*23c0*/  IMAD.MOV.U32 R0, RZ, RZ, 0x100 ;  /* 0x00000100ff007424 */ /* 0x002fe200078e00ff */
[----:B------:R-:W-:Y:S01]  /*23d0*/  UMOV UR14, 0x0 ;  /* 0x00000000000e7882 */ /* 0x000fe20000000000 */
[----:B------:R-:W-:Y:S01]  /*23e0*/  UMOV UR15, 0x8210010 ;  /* 0x08210010000f7882 */ /* 0x000fe20000000000 */
[----:B------:R-:W-:Y:S01]  /*23f0*/  UMOV UR18, UR5 ;  /* 0x0000000500127c82 */ /* 0x000fe20008000000 */
[----:B------:R-:W-:Y:S01]  /*2400*/  UMOV UR19, 0x40004040 ;  /* 0x4000404000137882 */ /* 0x000fe20000000000 */
[----:B------:R-:W-:Y:S01]  /*2410*/  R2UR UR11, R2 ;  /* 0x00000000020b72ca */ /* 0x000fe200000e0000 */
[----:B------:R-:W-:Y:S01]  /*2420*/  UIADD3 UR12, UPT, UPT, UR5, 0x100, URZ ;  /* 0x00000100050c7890 */ /* 0x000fe2000fffe0ff */
[----:B------:R-:W-:Y:S01]  /*2430*/  IMAD.MOV.U32 R2, RZ, RZ, 0x50 ;  /* 0x00000050ff027424 */ /* 0x000fe200078e00ff */
[----:B------:R-:W-:Y:S01]  /*2440*/  UMOV UR20, 0x0 ;  /* 0x0000000000147882 */ /* 0x000fe20000000000 */
[----:B------:R-:W-:Y:S01]  /*2450*/  UMOV UR21, 0x8210010 ;  /* 0x0821001000157882 */ /* 0x000fe20000000000 */
[----:B------:R-:W-:Y:S01]  /*2460*/  UMOV UR13, 0x40004040 ;  /* 0x40004040000d7882 */ /* 0x000fe20000000000 */
[----:B------:R-:W-:Y:S01]  /*2470*/  UMOV UR22, 0x0 ;  /* 0x0000000000167882 */ /* 0x000fe20000000000 */
[----:B------:R1:W-:Y:S01]  /*2480*/  UTCQMMA tmem[UR8], gdesc[UR18], tmem[UR9], tmem[UR14], idesc[UR15], UP0 ;  /* 0x00ff0e12080079ea */ /* 0x0003e20008000309 */
[----:B------:R-:W-:Y:S01]  /*2490*/  R2UR UR16, R2 ;  /* 0x00000000021072ca */ /* 0x000fe200000e0000 */
[----:B------:R-:W-:Y:S01]  /*24a0*/  UMOV UR23, 0x8210010 ;  /* 0x0821001000177882 */ /* 0x000fe20000000000 */
[----:B------:R-:W-:-:S02]  /*24b0*/  IMAD.MOV.U32 R7, RZ, RZ, 0x58 ;  /* 0x00000058ff077424 */ /* 0x000fc400078e00ff */
[----:B------:R-:W-:Y:S01]  /*24c0*/  IMAD.MOV.U32 R6, RZ, RZ, 0x100 ;  /* 0x00000100ff067424 */ /* 0x000fe200078e00ff */
[----:B-1----:R-:W-:Y:S01]  /*24d0*/  R2UR UR15, R0 ;  /* 0x00000000000f72ca */ /* 0x002fe200000e0000 */
[----:B------:R-:W-:Y:S01]  /*24e0*/  UIADD3 UR8, UPT, UPT, UR5, 0x200, URZ ;  /* 0x0000020005087890 */ /* 0x000fe2000fffe0ff */
[----:B------:R-:W-:Y:S01]  /*24f0*/  UMOV UR9, 0x40004040 ;  /* 0x4000404000097882 */ /* 0x000fe20000000000 */
[----:B------:R-:W-:-:S10]  /*2500*/  UIADD3 UR14, UPT, UPT, UR5, 0x300, URZ ;  /* 0x00000300050e7890 */ /* 0x000fd4000fffe0ff */
[----:B------:R1:W-:Y:S02]  /*2510*/  UTCQMMA tmem[UR11], gdesc[UR12], tmem[UR15], tmem[UR20], idesc[UR21], UPT ;  /* 0x00ff140c0b0079ea */ /* 0x0003e4000b80030f */
[----:B-1----:R-:W-:Y:S01]  /*2520*/  R2UR UR20, R0 ;  /* 0x00000000001472ca */ /* 0x002fe200000e0000 */
[----:B------:R-:W-:-:S12]  /*2530*/  IMAD.U32 R0, RZ, RZ, UR4 ;  /* 0x00000004ff007e24 */ /* 0x000fd8000f8e00ff */
[----:B------:R1:W-:Y:S01]  /*2540*/  UTCQMMA tmem[UR16], gdesc[UR8], tmem[UR20], tmem[UR22], idesc[UR23], UPT ;  /* 0x00ff1608100079ea */ /* 0x0003e2000b800314 */
[----:B------:R-:W2:Y:S02]  /*2550*/  SYNCS.PHASECHK.TRANS64.TRYWAIT P0, [UR17+0xe0], R0 ;  /* 0x0000e000ff0075a7 */ /* 0x000ea40008001111 */
[----:B-12---:R-:W-:Y:S05]  /*2560*/  @!P0 BRA `(.L_x_24) ;  /* 0x000000a000188947 */ /* 0x006fea0003800000 */
.L_x_94:
[----:B------:R-:W-:Y:S01]  /*2570*/  R2UR UR5, R7 ;  /* 0x00000000070572ca */ /* 0x000fe200000e0000 */
[----:B------:R-:W-:Y:S01]  /*2580*/  UIADD3 UR16, UPT, UPT, UR17, 0x100, URZ ;  /* 0x0000010011107890 */ /* 0x000fe2000fffe0ff */
[----:B------:R-:W-:Y:S01]  /*2590*/  R2UR UR11, R6 ;  /* 0x00000000060b72ca */ /* 0x000fe200000e0000 */
[----:B------:R-:W-:Y:S01]  /*25a0*/  UMOV UR20, 0x0 ;  /* 0x0000000000147882 */ /* 0x000fe20000000000 */
[----:B------:R-:W-:Y:S01]  /*25b0*/  UMOV UR21, 0x8210010 ;  /* 0x0821001000157882 */ /* 0x000fe20000000000 */
[----:B------:R-:W-:Y:S01]  /*25c0*/  UMOV UR15, 0x40004040 ;  /* 0x40004040000f7882 */ /* 0x000fe20000000000 */
[----:B-1----:R-:W-:Y:S02]  /*25d0*/  IMAD.U32 R0, RZ, RZ, UR4 ;  /* 0x00000004ff007e24 */ /* 0x002fe4000f8e00ff */
[----:B------:R-:W-:Y:S02]  /*25e0*/  HFMA2 R7, -RZ, RZ, 0, 1.1444091796875e-05 ;  /* 0x000000c0ff077431 */ /* 0x000fe400000001ff */
[----:B------:R-:W-:-:S05]  /*25f0*/  IMAD.MOV.U32 R6, RZ, RZ, 0x180 ;  /* 0x00000180ff067424 */ /* 0x000fca00078e00ff */
[----:B------:R1:W-:Y:S01]  /*2600*/  UTCQMMA tmem[UR5], gdesc[UR14], tmem[UR11], tmem[UR20], idesc[UR21], UPT ;  /* 0x00ff140e050079ea */ /* 0x0003e2000b80030b */
[----:B------:R1:W-:Y:S01]  /*2610*/  UTCBAR [UR16], URZ ;  /* 0x000000ff100073e9 */ /* 0x0003e200080000ff */
[----:B------:R-:W2:Y:S02]  /*2620*/  SYNCS.PHASECHK.TRANS64.TRYWAIT P0, [UR17+0xd8], R0 ;  /* 0x0000d800ff0075a7 */ /* 0x000ea40008001111 */
[----:B-12---:R-:W-:Y:S05]  /*2630*/  @!P0 BRA `(.L_x_25) ;  /* 0x000000a000048947 */ /* 0x006fea0003800000 */
.L_x_96:
[----:B------:R-:W-:Y:S01]  /*2640*/  IMAD.MOV.U32 R2, RZ, RZ, 0xc8 ;  /* 0x000000c8ff027424 */ /* 0x000fe200078e00ff */
[----:B------:R-:W-:Y:S01]  /*2650*/  R2UR UR21, R7 ;  /* 0x00000000071572ca */ /* 0x000fe200000e0000 */
[----:B-1----:R-:W-:Y:S01]  /*2660*/  IMAD.MOV.U32 R0, RZ, RZ, 0x180 ;  /* 0x00000180ff007424 */ /* 0x002fe200078e00ff */
[----:B------:R-:W-:Y:S01]  /*2670*/  R2UR UR22, R6 ;  /* 0x00000000061672ca */ /* 0x000fe200000e0000 */
[----:B------:R-:W-:Y:S01]  /*2680*/  UMOV UR24, 0x0 ;  /* 0x0000000000187882 */ /* 0x000fe20000000000 */
[----:B------:R-:W-:Y:S01]  /*2690*/  R2UR UR16, R2 ;  /* 0x00000000021072ca */ /* 0x000fe200000e0000 */
[----:B------:R-:W-:Y:S01]  /*26a0*/  IMAD.MOV.U32 R2, RZ, RZ, 0xd0 ;  /* 0x000000d0ff027424 */ /* 0x000fe200078e00ff */
[C---:B------:R-:W-:Y:S01]  /*26b0*/  R2UR UR20, R0.reuse ;  /* 0x00000000001472ca */ /* 0x040fe200000e0000 */
[----:B------:R-:W-:Y:S01]  /*26c0*/  UMOV UR25, 0x8210010 ;  /* 0x0821001000197882 */ /* 0x000fe20000000000 */
[----:B------:R-:W-:Y:S01]  /*26d0*/  R2UR UR11, R0 ;  /* 0x00000000000b72ca */ /* 0x000fe200000e0000 */
[----:B------:R-:W-:Y:S01]  /*26e0*/  IMAD.U32 R0, RZ, RZ, UR4 ;  /* 0x00000004ff007e24 */ /* 0x000fe2000f8e00ff */
[----:B------:R-:W-:-:S05]  /*26f0*/  R2UR UR5, R2 ;  /* 0x00000000020572ca */ /* 0x000fca00000e0000 */
[----:B------:R1:W-:Y:S04]  /*2700*/  UTCQMMA tmem[UR21], gdesc[UR18], tmem[UR22], tmem[UR24], idesc[UR25], UP0 ;  /* 0x00ff1812150079ea */ /* 0x0003e80008000316 */
[----:B------:R1:W-:Y:S04]  /*2710*/  UTCQMMA tmem[UR16], gdesc[UR12], tmem[UR20], tmem[UR24], idesc[UR25], UPT ;  /* 0x00ff180c100079ea */ /* 0x0003e8000b800314 */
[----:B------:R1:W-:Y:S01]  /*2720*/  UTCQMMA tmem[UR5], gdesc[UR8], tmem[UR11], tmem[UR24], idesc[UR25], UPT ;  /* 0x00ff1808050079ea */ /* 0x0003e2000b80030b */
[----:B------:R-:W2:Y:S02]  /*2730*/  SYNCS.PHASECHK.TRANS64.TRYWAIT P0, [UR17+0xe8], R0 ;  /* 0x0000e800ff0075a7 */ /* 0x000ea40008001111 */
[----:B-12---:R-:W-:Y:S05]  /*2740*/  @!P0 BRA `(.L_x_26) ;  /* 0x0000009c00e08947 */ /* 0x006fea0003800000 */
.L_x_98:
[----:B------:R-:W-:Y:S01]  /*2750*/  R2UR UR4, R5 ;  /* 0x00000000050472ca */ /* 0x000fe200000e0000 */
[----:B------:R-:W-:Y:S01]  /*2760*/  IMAD.MOV.U32 R2, RZ, RZ, 0xd8 ;  /* 0x000000d8ff027424 */ /* 0x000fe200078e00ff */
[----:B------:R-:W-:Y:S01]  /*2770*/  R2UR UR11, R4 ;  /* 0x00000000040b72ca */ /* 0x000fe200000e0000 */
[----:B-1----:R-:W-:Y:S01]  /*2780*/  IMAD.MOV.U32 R0, RZ, RZ, 0x180 ;  /* 0x00000180ff007424 */ /* 0x002fe200078e00ff */
[----:B------:R-:W-:Y:S02]  /*2790*/  UIADD3 UR9, UPT, UPT, UR17, 0x108, URZ ;  /* 0x0000010811097890 */ /* 0x000fe4000fffe0ff */
[----:B------:R-:W-:Y:S01]  /*27a0*/  R2UR UR5, R2 ;  /* 0x00000000020572ca */ /* 0x000fe200000e0000 */
[----:B------:R-:W-:Y:S01]  /*27b0*/  UIADD3 UR7, UPT, UPT, UR7, 0x70, URZ ;  /* 0x0000007007077890 */ /* 0x000fe2000fffe0ff */
[----:B------:R-:W-:Y:S01]  /*27c0*/  R2UR UR8, R0 ;  /* 0x00000000000872ca */ /* 0x000fe200000e0000 */
[----:B------:R-:W-:Y:S01]  /*27d0*/  UMOV UR12, 0x0 ;  /* 0x00000000000c7882 */ /* 0x000fe20000000000 */
[----:B------:R-:W-:Y:S01]  /*27e0*/  UMOV UR13, 0x8210010 ;  /* 0x08210010000d7882 */ /* 0x000fe20000000000 */
[----:B------:R-:W-:-:S02]  /*27f0*/  UIADD3 UR6, UPT, UPT, UR6, 0x1, URZ ;  /* 0x0000000106067890 */ /* 0x000fc4000fffe0ff */
[----:B------:R-:W-:Y:S02]  /*2800*/  ULOP3.LUT UR47, UR47, 0x1, URZ, 0x3c, !UPT ;  /* 0x000000012f2f7892 */ /* 0x000fe4000f8e3cff */
[----:B------:R-:W-:Y:S01]  /*2810*/  UIADD3 UR11, UPT, UPT, UR11, UR4, URZ ;  /* 0x000000040b0b7290 */ /* 0x000fe2000fffe0ff */
[----:B------:R-:W1:Y:S05]  /*2820*/  LDCU UR4, c[0x0][0x624] ;  /* 0x0000c480ff0477ac */ /* 0x000e6a0008000800 */
[----:B------:R2:W-:Y:S01]  /*2830*/  UTCQMMA tmem[UR5], gdesc[UR14], tmem[UR8], tmem[UR12], idesc[UR13], UPT ;  /* 0x00ff0c0e050079ea */ /* 0x0005e2000b800308 */
[----:B------:R2:W-:Y:S01]  /*2840*/  UTCBAR [UR9], URZ ;  /* 0x000000ff090073e9 */ /* 0x0005e200080000ff */
[----:B------:R2:W-:Y:S01]  /*2850*/  UTCBAR [UR7], URZ ;  /* 0x000000ff070073e9 */ /* 0x0005e200080000ff */
[----:B------:R-:W-:Y:S01]  /*2860*/  UISETP.NE.AND UP1, UPT, UR6, 0xa, UPT ;  /* 0x0000000a0600788c */ /* 0x000fe2000bf25270 */
[----:B------:R-:W-:Y:S01]  /*2870*/  IMAD.U32 R4, RZ, RZ, UR11 ;  /* 0x0000000bff047e24 */ /* 0x000fe2000f8e00ff */
[----:B------:R-:W-:-:S02]  /*2880*/  ULOP3.LUT UR42, UR42, 0x1, URZ, 0x3c, !UPT ;  /* 0x000000012a2a7892 */ /* 0x000fc4000f8e3cff */
[----:B------:R-:W-:Y:S02]  /*2890*/  USEL UR20, UR6, URZ, UP1 ;  /* 0x000000ff06147287 */ /* 0x000fe40008800000 */
[----:B-1----:R-:W-:Y:S02]  /*28a0*/  UISETP.GE.AND UP0, UPT, UR11, UR4, UPT ;  /* 0x000000040b00728c */ /* 0x002fe4000bf06270 */
[----:B------:R-:W-:-:S04]  /*28b0*/  USEL UR4, URZ, 0x1, UP1 ;  /* 0x00000001ff047887 */ /* 0x000fc80008800000 */
[----:B------:R-:W-:-:S03]  /*28c0*/  ULOP3.LUT UR22, UR10, UR4, URZ, 0x3c, !UPT ;  /* 0x000000040a167292 */ /* 0x000fc6000f8e3cff */
[----:B------:R-:W-:Y:S09]  /*28d0*/  BRA.U !UP0, `(.L_x_27) ;  /* 0xffffffe908ec7547 */ /* 0x000ff2000b83ffff */
.L_x_10:
[----:B--2---:R-:W1:Y:S01]  /*28e0*/  S2UR UR8, SR_CgaCtaId ;  /* 0x00000000000879c3 */ /* 0x004e620000008800 */
[----:B------:R-:W-:Y:S01]  /*28f0*/  ELECT P0, URZ, PT ;  /* 0x0000000000ff782f */ /* 0x000fe20003800000 */
[----:B------:R-:W-:Y:S01]  /*2900*/  IMAD.MOV.U32 R0, RZ, RZ, 0x1 ;  /* 0x00000001ff007424 */ /* 0x000fe200078e00ff */
[----:B------:R-:W-:Y:S01]  /*2910*/  UMOV UR4, 0x40 ;  /* 0x0000004000047882 */ /* 0x000fe20000000000 */
[----:B------:R-:W-:Y:S01]  /*2920*/  R2UR UR5, R14 ;  /* 0x000000000e0572ca */ /* 0x000fe200000e0000 */
[----:B------:R-:W-:Y:S01]  /*2930*/  UMOV UR6, 0xffff ;  /* 0x0000ffff00067882 */ /* 0x000fe20000000000 */
[----:B------:R-:W-:Y:S02]  /*2940*/  UMOV UR9, 0x1 ;  /* 0x0000000100097882 */ /* 0x000fe40000000000 */
[----:B------:R-:W-:Y:S01]  /*2950*/  UVIRTCOUNT.DEALLOC.SMPOOL 0x80 ;  /* 0x000000800000784c */ /* 0x000fe20000000000 */
[----:B-1----:R-:W-:-:S09]  /*2960*/  ULEA UR4, UR8, UR4, 0x18 ;  /* 0x0000000408047291 */ /* 0x002fd2000f8ec0ff */
[----:B------:R-:W-:Y:S01]  /*2970*/  @P0 STS.U8 [UR4], R0 ;  /* 0x00000000ff000988 */ /* 0x000fe20008000004 */
[----:B------:R-:W-:Y:S06]  /*2980*/  BAR.SYNC.DEFER_BLOCKING 0x2, 0x1a0 ;  /* 0x0086800000007b1d */ /* 0x000fec0000010000 */
[----:B------:R-:W-:Y:S01]  /*2990*/  NOP ;  /* 0x0000000000007918 */ /* 0x000fe20000000000 */
[----:B------:R-:W-:Y:S02]  /*29a0*/  UMOV UR4, 0x50 ;  /* 0x0000005000047882 */ /* 0x000fe40000000000 */
[----:B------:R-:W-:-:S02]  /*29b0*/  ULEA UR8, UR8, UR4, 0x18 ;  /* 0x0000000408087291 */ /* 0x000fc4000f8ec0ff */
[----:B------:R-:W-:-:S04]  /*29c0*/  ULOP3.LUT UR4, UR5, 0xffff, URZ, 0xc0, !UPT ;  /* 0x0000ffff05047892 */ /* 0x000fc8000f8ec0ff */
[----:B------:R-:W-:-:S03]  /*29d0*/  USHF.R.U32.HI UR4, URZ, 0x5, UR4 ;  /* 0x00000005ff047899 */ /* 0x000fc60008011604 */
[----:B------:R-:W1:Y:S01]  /*29e0*/  LDS R0, [UR8] ;  /* 0x00000008ff007984 */ /* 0x000e620008000800 */
[----:B------:R-:W-:Y:S02]  /*29f0*/  UIADD3 UR5, UPT, UPT, UR4, 0x10, URZ ;  /* 0x0000001004057890 */ /* 0x000fe4000fffe0ff */
[----:B------:R-:W-:Y:S02]  /*2a00*/  USHF.L.U32 UR6, UR6, UR4, URZ ;  /* 0x0000000406067299 */ /* 0x000fe400080006ff */
[----:B------:R-:W-:-:S04]  /*2a10*/  USHF.L.U32 UR4, UR9, UR5, URZ ;  /* 0x0000000509047299 */ /* 0x000fc800080006ff */
[----:B------:R-:W-:-:S04]  /*2a20*/  ULOP3.LUT UR4, UR4, UR6, URZ, 0xfc, !UPT ;  /* 0x0000000604047292 */ /* 0x000fc8000f8efcff */
[----:B------:R-:W-:Y:S01]  /*2a30*/  ULOP3.LUT UR6, UR4, 0xffff, URZ, 0xc0, !UPT ;  /* 0x0000ffff04067892 */ /* 0x000fe2000f8ec0ff */
[----:B-1----:R-:W-:-:S13]  /*2a40*/  R2UR UR7, R0 ;  /* 0x00000000000772ca */ /* 0x002fda00000e0000 */
[----:B------:R-:W-:-:S04]  /*2a50*/  ULOP3.LUT UR5, UR4, 0xffff, UR7, 0x80, !UPT ;  /* 0x0000ffff04057892 */ /* 0x000fc8000f8e8007 */
[----:B------:R-:W-:-:S09]  /*2a60*/  UISETP.NE.AND UP0, UPT, UR5, UR6, UPT ;  /* 0x000000060500728c */ /* 0x000fd2000bf05270 */
[----:B------:R-:W-:Y:S05]  /*2a70*/  BRA.U UP0, `(.L_x_28) ;  /* 0x00000001004c7547 */ /* 0x000fea000b800000 */
[----:B------:R-:W-:Y:S02]  /*2a80*/  USHF.R.U32.HI UR5, URZ, 0x10, UR4 ;  /* 0x00000010ff057899 */ /* 0x000fe40008011604 */
[----:B------:R-:W-:-:S04]  /*2a90*/  USHF.R.U32.HI UR6, URZ, 0x10, UR7 ;  /* 0x00000010ff067899 */ /* 0x000fc80008011607 */
[----:B------:R-:W-:-:S04]  /*2aa0*/  ULOP3.LUT UR6, UR6, UR5, URZ, 0xc0, !UPT ;  /* 0x0000000506067292 */ /* 0x000fc8000f8ec0ff */
[----:B------:R-:W-:-:S09]  /*2ab0*/  UISETP.NE.AND UP0, UPT, UR6, UR5, UPT ;  /* 0x000000050600728c */ /* 0x000fd2000bf05270 */
[----:B------:R-:W-:Y:S05]  /*2ac0*/  BRA.U UP0, `(.L_x_29) ;  /* 0x00000001002c7547 */ /* 0x000fea000b800000 */
[----:B------:R-:W1:Y:S01]  /*2ad0*/  S2R R2, SR_LANEID ;  /* 0x0000000000027919 */ /* 0x000e620000000000 */
[----:B------:R-:W-:-:S03]  /*2ae0*/  ULOP3.LUT UR5, URZ, UR4, URZ, 0x33, !UPT ;  /* 0x00000004ff057292 */ /* 0x000fc6000f8e33ff */
[----:B------:R-:W-:Y:S02]  /*2af0*/  VOTEU.ANY UR4, UPT, PT ;  /* 0x0000000000047886 */ /* 0x000fe400038e0100 */
[----:B------:R-:W-:Y:S01]  /*2b00*/  UFLO.U32 UR4, UR4 ;  /* 0x00000004000472bd */ /* 0x000fe200080e0000 */
[----:B------:R-:W-:-:S04]  /*2b10*/  IMAD.U32 R0, RZ, RZ, UR5 ;  /* 0x00000005ff007e24 */ /* 0x000fc8000f8e00ff */
[----:B------:R-:W2:Y:S02]  /*2b20*/  REDUX UR6, R0 ;  /* 0x00000000000673c4 */ /* 0x000ea40000000000 */
[----:B------:R3:W-:Y:S01]  /*2b30*/  UTCATOMSWS.AND URZ, UR5 ;  /* 0x0000000500ff79e3 */ /* 0x0007e20008000000 */
[----:B-1----:R-:W-:Y:S02]  /*2b40*/  ISETP.EQ.U32.AND P0, PT, R2, UR4, PT ;  /* 0x0000000402007c0c */ /* 0x002fe4000bf02070 */
[----:B--2---:R-:W-:-:S11]  /*2b50*/  MOV R0, UR6 ;  /* 0x0000000600007c02 */ /* 0x004fd60008000f00 */
[----:B------:R3:W-:Y:S01]  /*2b60*/  @P0 ATOMS.AND RZ, [UR8], R0 ;  /* 0x00000000ffff098c */ /* 0x0007e2000a800008 */
[----:B------:R-:W-:Y:S05]  /*2b70*/  BRA `(.L_x_30) ;  /* 0x0000000000147947 */ /* 0x000fea0003800000 */
.L_x_29:
[----:B------:R-:W-:Y:S02]  /*2b80*/  MOV R2, 0x2ba0 ;  /* 0x00002ba000027802 */ /* 0x000fe40000000f00 */
[----:B------:R-:W-:Y:S05]  /*2b90*/  CALL.REL.NOINC `($__internal_0_$__cuda_sm10x_tcgen05_guardrail_trap_col_being_dealloced_not_returned_by_alloc) ;  /* 0x000000a400487944 */ /* 0x000fea0003c00000 */
[----:B------:R-:W-:Y:S05]  /*2ba0*/  BRA `(.L_x_30) ;  /* 0x0000000000087947 */ /* 0x000fea0003800000 */
.L_x_28:
[----:B------:R-:W-:Y:S02]  /*2bb0*/  MOV R2, 0x2bd0 ;  /* 0x00002bd000027802 */ /* 0x000fe40000000f00 */
[----:B------:R-:W-:Y:S05]  /*2bc0*/  CALL.REL.NOINC `($__internal_2_$__cuda_sm10x_tcgen05_guardrail_trap_unallocated_columns_being_dealloced) ;  /* 0x000000a400547944 */ /* 0x000fea0003c00000 */
.L_x_30:
[----:B------:R-:W-:Y:S01]  /*2bd0*/  NOP ;  /* 0x0000000000007918 */ /* 0x000fe20000000000 */
[----:B------:R-:W-:Y:S05]  /*2be0*/  BRA `(.L_x_2) ;  /* 0x0000001000547947 */ /* 0x000fea0003800000 */
.L_x_1:
[----:B------:R-:W1:Y:S02]  /*2bf0*/  S2R R0, SR_TID.X ;  /* 0x0000000000007919 */ /* 0x000e640000002100 */
[----:B-1----:R-:W-:-:S04]  /*2c00*/  SHF.R.U32.HI R0, RZ, 0x5, R0 ;  /* 0x00000005ff007819 */ /* 0x002fc80000011600 */
[----:B------:R-:W-:-:S13]  /*2c10*/  R2UR UR4, R0 ;  /* 0x00000000000472ca */ /* 0x000fda00000e0000 */
[----:B------:R-:W-:-:S09]  /*2c20*/  UISETP.NE.AND UP0, UPT, UR4, 0xe, UPT ;  /* 0x0000000e0400788c */ /* 0x000fd2000bf05270 */
[----:B------:R-:W-:Y:S05]  /*2c30*/  BRA.U !UP0, `(.L_x_31) ;  /* 0x0000000108187547 */ /* 0x000fea000b800000 */
[----:B------:R-:W-:-:S13]  /*2c40*/  R2UR UR4, R0 ;  /* 0x00000000000472ca */ /* 0x000fda00000e0000 */
[----:B------:R-:W-:-:S09]  /*2c50*/  UISETP.NE.AND UP0, UPT, UR4, 0xf, UPT ;  /* 0x0000000f0400788c */ /* 0x000fd2000bf05270 */
[----:B------:R-:W-:Y:S05]  /*2c60*/  BRA.U UP0, `(.L_x_2) ;  /* 0x0000001100347547 */ /* 0x000fea000b800000 */
[----:B------:R-:W-:-:S08]  /*2c70*/  NOP ;  /* 0x0000000000007918 */ /* 0x000fd00000000000 */
[----:B------:R-:W1:-:S00]  /*2c80*/  USETMAXREG.DEALLOC.CTAPOOL 0x30 ;  /* 0x00000030000079c8 */ /* 0x000e4000080e0500 */
[----:B-1----:R-:W-:Y:S05]  /*2c90*/  BRA `(.L_x_32) ;  /* 0x0000006000387947 */ /* 0x002fea0003800000 */
.L_x_31:
[----:B------:R-:W-:-:S08]  /*2ca0*/  NOP ;  /* 0x0000000000007918 */ /* 0x000fd00000000000 */
[----:B------:R-:W1:-:S00]  /*2cb0*/  USETMAXREG.DEALLOC.CTAPOOL 0x30 ;  /* 0x00000030000079c8 */ /* 0x000e4000080e0500 */
[----:B-1----:R-:W2:Y:S01]  /*2cc0*/  LDL R0, [R1] ;  /* 0x0000000001007983 */ /* 0x002ea20000100800 */
[----:B------:R-:W1:Y:S01]  /*2cd0*/  LDCU UR4, c[0x0][0x610] ;  /* 0x0000c200ff0477ac */ /* 0x000e620008000800 */
[----:B------:R-:W3:Y:S01]  /*2ce0*/  LDCU.U8 UR8, c[0x0][0x614] ;  /* 0x0000c280ff0877ac */ /* 0x000ee20008000000 */
[----:B------:R-:W4:Y:S01]  /*2cf0*/  LDCU.U8 UR6, c[0x0][0x615] ;  /* 0x0000c2a0ff0677ac */ /* 0x000f220008000000 */
[----:B------:R-:W5:Y:S01]  /*2d00*/  LDCU UR9, c[0x0][0x38c] ;  /* 0x00007180ff0977ac */ /* 0x000f620008000800 */
[----:B------:R-:W1:Y:S01]  /*2d10*/  LDCU UR7, c[0x0][0x61c] ;  /* 0x0000c380ff0777ac */ /* 0x000e620008000800 */
[----:B------:R-:W1:Y:S01]  /*2d20*/  LDCU UR10, c[0x0][0x624] ;  /* 0x0000c480ff0a77ac */ /* 0x000e620008000800 */
[----:B------:R-:W1:Y:S01]  /*2d30*/  LDCU.U8 UR12, c[0x0][0x620] ;  /* 0x0000c400ff0c77ac */ /* 0x000e620008000000 */
[----:B------:R-:W-:Y:S01]  /*2d40*/  UMOV UR39, 0x1 ;  /* 0x0000000100277882 */ /* 0x000fe20000000000 */
[----:B-----5:R-:W-:Y:S01]  /*2d50*/  UISETP.GT.AND UP1, UPT, UR9, URZ, UPT ;  /* 0x000000ff0900728c */ /* 0x020fe2000bf24270 */
[----:B--2---:R-:W-:-:S13]  /*2d60*/  R2UR UR11, R0 ;  /* 0x00000000000b72ca */ /* 0x004fda00000e0000 */
[----:B-1----:R-:W-:Y:S02]  /*2d70*/  UIMAD.WIDE.U32 UR4, UR11, UR4, URZ ;  /* 0x000000040b0472a5 */ /* 0x002fe4000f8e00ff */
[----:B------:R-:W-:Y:S02]  /*2d80*/  UISETP.GE.AND UP0, UPT, UR11, UR10, UPT ;  /* 0x0000000a0b00728c */ /* 0x000fe4000bf06270 */
[----:B------:R-:W-:-:S04]  /*2d90*/  UIADD3 UR4, UPT, UPT, UR11, -UR5, URZ ;  /* 0x800000050b047290 */ /* 0x000fc8000fffe0ff */
[----:B---3--:R-:W-:Y:S02]  /*2da0*/  USHF.R.U32.HI UR4, URZ, UR8, UR4 ;  /* 0x00000008ff047299 */ /* 0x008fe40008011604 */
[----:B------:R-:W-:Y:S02]  /*2db0*/  UIADD3 UR8, UPT, UPT, UR9, -0x1, URZ ;  /* 0xffffffff09087890 */ /* 0x000fe4000fffe0ff */
[----:B------:R-:W-:-:S04]  /*2dc0*/  UIADD3 UR4, UPT, UPT, UR5, UR4, URZ ;  /* 0x0000000405047290 */ /* 0x000fc8000fffe0ff */
[----:B----4-:R-:W-:Y:S02]  /*2dd0*/  USHF.R.U32.HI UR36, URZ, UR6, UR4 ;  /* 0x00000006ff247299 */ /* 0x010fe40008011604 */
[----:B------:R-:W-:Y:S02]  /*2de0*/  UIADD3 UR6, UPT, UPT, -UR9, URZ, URZ ;  /* 0x000000ff09067290 */ /* 0x000fe4000fffe1ff */
[----:B------:R-:W-:Y:S02]  /*2df0*/  UIMAD.WIDE.U32 UR4, UR36, UR7, URZ ;  /* 0x00000007240472a5 */ /* 0x000fe4000f8e00ff */
[----:B------:R-:W-:Y:S02]  /*2e00*/  USHF.R.S32.HI UR6, URZ, 0x1f, UR6 ;  /* 0x0000001fff067899 */ /* 0x000fe40008011406 */
[----:B------:R-:W-:Y:S02]  /*2e10*/  USHF.R.S32.HI UR7, URZ, 0x1f, UR8 ;  /* 0x0000001fff077899 */ /* 0x000fe40008011408 */
[----:B------:R-:W-:-:S02]  /*2e20*/  ULEA.HI UR6, UR6, -UR9, URZ, 0x7 ;  /* 0x8000000906067291 */ /* 0x000fc4000f8f38ff */
[----:B------:R-:W-:Y:S02]  /*2e30*/  ULEA.HI UR7, UR7, UR8, URZ, 0x7 ;  /* 0x0000000807077291 */ /* 0x000fe4000f8f38ff */
[----:B------:R-:W-:Y:S02]  /*2e40*/  USHF.R.S32.HI UR6, URZ, 0x7, UR6 ;  /* 0x00000007ff067899 */ /* 0x000fe40008011406 */
[----:B------:R-:W-:Y:S02]  /*2e50*/  UIADD3 UR4, UPT, UPT, UR36, -UR5, URZ ;  /* 0x8000000524047290 */ /* 0x000fe4000fffe0ff */
[----:B------:R-:W-:Y:S02]  /*2e60*/  ULEA.HI.SX32 UR42, UR7, 0x1, 0x19 ;  /* 0x00000001072a7891 */ /* 0x000fe4000f8fcaff */
[----:B------:R-:W-:Y:S02]  /*2e70*/  UIADD3 UR6, UPT, UPT, -UR6, URZ, URZ ;  /* 0x000000ff06067290 */ /* 0x000fe4000fffe1ff */
[----:B------:R-:W-:Y:S01]  /*2e80*/  USHF.R.U32.HI UR4, URZ, UR12, UR4 ;  /* 0x0000000cff047299 */ /* 0x000fe20008011604 */
[----:B------:R-:W-:-:S02]  /*2e90*/  UMOV UR7, URZ ;  /* 0x000000ff00077c82 */ /* 0x000fc40008000000 */
[----:B------:R-:W-:Y:S01]  /*2ea0*/  UMOV UR12, 0x1 ;  /* 0x00000001000c7882 */ /* 0x000fe20000000000 */
[----:B------:R-:W-:Y:S01]  /*2eb0*/  UIADD3 UR4, UPT, UPT, UR5, UR4, URZ ;  /* 0x0000000405047290 */ /* 0x000fe2000fffe0ff */
[----:B------:R-:W-:Y:S01]  /*2ec0*/  @!UP1 UMOV UR42, UR6 ;  /* 0x00000006002a9c82 */ /* 0x000fe20008000000 */
[----:B------:R-:W-:Y:S10]  /*2ed0*/  BRA.U UP0, `(.L_x_33) ;  /* 0x0000000900c07547 */ /* 0x000ff4000b800000 */
[----:B------:R-:W1:Y:S01]  /*2ee0*/  LDCU.U8 UR9, c[0x0][0x621] ;  /* 0x0000c420ff0977ac */ /* 0x000e620008000000 */
[----:B------:R-:W2:Y:S01]  /*2ef0*/  S2UR UR6, SR_CgaCtaId ;  /* 0x00000000000679c3 */ /* 0x000ea20000008800 */
[----:B------:R-:W-:Y:S01]  /*2f00*/  R2UR UR8, R0 ;  /* 0x00000000000872ca */ /* 0x000fe200000e0000 */
[----:B------:R-:W3:Y:S01]  /*2f10*/  LDCU UR7, c[0x0][0x618] ;  /* 0x0000c300ff0777ac */ /* 0x000ee20008000800 */
[----:B------:R-:W4:Y:S01]  /*2f20*/  LDCU UR5, c[0x0][0x60c] ;  /* 0x0000c180ff0577ac */ /* 0x000f220008000800 */
[----:B------:R-:W-:Y:S02]  /*2f30*/  UIADD3 UR30, UPT, UPT, UR42, -0x1, URZ ;  /* 0xffffffff2a1e7890 */ /* 0x000fe4000fffe0ff */
[----:B------:R-:W-:Y:S01]  /*2f40*/  UIADD3 UR27, UPT, UPT, -UR36, URZ, URZ ;  /* 0x000000ff241b7290 */ /* 0x000fe2000fffe1ff */
[----:B------:R-:W-:Y:S01]  /*2f50*/  UMOV UR25, 0x400 ;  /* 0x0000040000197882 */ /* 0x000fe20000000000 */
[----:B------:R-:W2:Y:S01]  /*2f60*/  LDCU UR43, c[0x0][0x370] ;  /* 0x00006e00ff2b77ac */ /* 0x000ea20008000800 */
[----:B-1----:R-:W-:-:S02]  /*2f70*/  USHF.R.U32.HI UR37, URZ, UR9, UR4 ;  /* 0x00000009ff257299 */ /* 0x002fc40008011604 */
[----:B------:R-:W-:Y:S02]  /*2f80*/  UIADD3 UR31, UPT, UPT, UR42, 0x1fffffe, URZ ;  /* 0x01fffffe2a1f7890 */ /* 0x000fe4000fffe0ff */
[----:B------:R-:W-:Y:S01]  /*2f90*/  UIADD3 UR4, UPT, UPT, -UR37, URZ, URZ ;  /* 0x000000ff25047290 */ /* 0x000fe2000fffe1ff */
[----:B------:R-:W1:Y:S03]  /*2fa0*/  LDCU.64 UR40, c[0x0][0x348] ;  /* 0x00006900ff2877ac */ /* 0x000e660008000a00 */
[----:B---3--:R-:W-:Y:S02]  /*2fb0*/  UIMAD UR36, UR7, UR4, UR36 ;  /* 0x00000004072472a4 */ /* 0x008fe4000f8e0224 */
[----:B----4-:R-:W-:Y:S02]  /*2fc0*/  UIMAD UR27, UR5, UR27, UR8 ;  /* 0x0000001b051b72a4 */ /* 0x010fe4000f8e0208 */
[----:B------:R-:W-:-:S02]  /*2fd0*/  USHF.L.U32 UR35, UR30, 0x7, URZ ;  /* 0x000000071e237899 */ /* 0x000fc400080006ff */
[----:B--2---:R-:W-:Y:S01]  /*2fe0*/  ULEA UR25, UR6, UR25, 0x18 ;  /* 0x0000001906197291 */ /* 0x004fe2000f8ec0ff */
[----:B------:R-:W-:Y:S01]  /*2ff0*/  UMOV UR7, URZ ;  /* 0x000000ff00077c82 */ /* 0x000fe20008000000 */
[----:B------:R-:W-:Y:S01]  /*3000*/  UMOV UR12, 0x1 ;  /* 0x00000001000c7882 */ /* 0x000fe20000000000 */
[----:B------:R-:W-:Y:S01]  /*3010*/  UMOV UR38, UR8 ;  /* 0x0000000800267c82 */ /* 0x000fe20008000000 */
[----:B------:R-:W-:-:S08]  /*3020*/  UMOV UR39, 0x1 ;  /* 0x0000000100277882 */ /* 0x000fd00000000000 */
.L_x_42:
[----:B------:R-:W-:Y:S02]  /*3030*/  USHF.L.U32 UR5, UR12, 0x1f, URZ ;  /* 0x0000001f0c057899 */ /* 0x000fe400080006ff */
[----:B------:R-:W-:-:S04]  /*3040*/  ULEA UR4, UR7, UR25, 0x3 ;  /* 0x0000001907047291 */ /* 0x000fc8000f8e18ff */
[----:B------:R-:W-:-:S05]  /*3050*/  MOV R0, UR5 ;  /* 0x0000000500007c02 */ /* 0x000fca0008000f00 */
[----:B------:R-:W2:Y:S02]  /*3060*/  SYNCS.PHASECHK.TRANS64.TRYWAIT P0, [UR4+0x70], R0 ;  /* 0x00007000ff0075a7 */ /* 0x000ea40008001104 */
[----:B--2---:R-:W-:Y:S05]  /*3070*/  @!P0 BRA `(.L_x_34) ;  /* 0x0000009400b48947 */ /* 0x004fea0003800000 */
.L_x_100:
[----:B------:R-:W-:Y:S01]  /*3080*/  ELECT P0, URZ, PT ;  /* 0x0000000000ff782f */ /* 0x000fe20003800000 */
[----:B------:R-:W-:Y:S02]  /*3090*/  ULEA UR32, UR7, UR25, 0xe ;  /* 0x0000001907207291 */ /* 0x000fe4000f8e70ff */
[----:B-1----:R-:W-:Y:S02]  /*30a0*/  UIADD3 UR8, UP0, UPT, UR40, 0x100, URZ ;  /* 0x0000010028087890 */ /* 0x002fe4000ff1e0ff */
[----:B------:R-:W-:Y:S02]  /*30b0*/  USHF.L.U32 UR5, UR39, 0x1f, URZ ;  /* 0x0000001f27057899 */ /* 0x000fe400080006ff */
[----:B------:R-:W-:Y:S02]  /*30c0*/  UIADD3 UR32, UPT, UPT, UR32, 0x10c00, URZ ;  /* 0x00010c0020207890 */ /* 0x000fe4000fffe0ff */
[----:B------:R-:W-:Y:S02]  /*30d0*/  UIADD3 UR33, UPT, UPT, UR4, 0x20, URZ ;  /* 0x0000002004217890 */ /* 0x000fe4000fffe0ff */
[----:B------:R-:W-:-:S02]  /*30e0*/  UIADD3.X UR9, UPT, UPT, URZ, UR41, URZ, UP0, !UPT ;  /* 0x00000029ff097290 */ /* 0x000fc400087fe4ff */
[----:B--2---:R-:W-:Y:S01]  /*30f0*/  @P0 IMAD.MOV.U32 R0, RZ, RZ, 0x4000 ;  /* 0x00004000ff000424 */ /* 0x004fe200078e00ff */
[----:B------:R-:W-:-:S03]  /*3100*/  UMOV UR34, URZ ;  /* 0x000000ff00227c82 */ /* 0x000fc60008000000 */
[----:B------:R1:W-:Y:S03]  /*3110*/  @P0 SYNCS.ARRIVE.TRANS64 RZ, [UR4+0x20], R0 ;  /* 0x00002000ffff09a7 */ /* 0x0003e60008000004 */
[----:B------:R2:W-:Y:S01]  /*3120*/  UTMALDG.4D [UR32], [UR8], desc[URZ] ;  /* 0x0000ff20080075b4 */ /* 0x0005e20008019000 */
[----:B-1----:R-:W-:-:S04]  /*3130*/  MOV R0, UR5 ;  /* 0x0000000500007c02 */ /* 0x002fc80008000f00 */
[----:B------:R-:W1:Y:S02]  /*3140*/  SYNCS.PHASECHK.TRANS64.TRYWAIT P0, [UR25+0x10], R0 ;  /* 0x00001000ff0075a7 */ /* 0x000e640008001119 */
[----:B-12---:R-:W-:Y:S05]  /*3150*/  @!P0 BRA `(.L_x_35) ;  /* 0x00000094009c8947 */ /* 0x006fea0003800000 */
.L_x_102:
[----:B------:R-:W-:Y:S01]  /*3160*/  ELECT P0, URZ, PT ;  /* 0x0000000000ff782f */ /* 0x000fe20003800000 */
[----:B------:R-:W-:Y:S02]  /*3170*/  UIADD3 UR8, UP0, UPT, UR40, 0x80, URZ ;  /* 0x0000008028087890 */ /* 0x000fe4000ff1e0ff */
[----:B------:R-:W-:Y:S02]  /*3180*/  USHF.L.U32 UR27, UR27, 0x8, URZ ;  /* 0x000000081b1b7899 */ /* 0x000fe400080006ff */
[----:B------:R-:W-:Y:S02]  /*3190*/  UIADD3 UR24, UPT, UPT, UR25, 0x8c00, URZ ;  /* 0x00008c0019187890 */ /* 0x000fe4000fffe0ff */
[----:B------:R-:W-:Y:S01]  /*31a0*/  UIADD3.X UR9, UPT, UPT, URZ, UR41, URZ, UP0, !UPT ;  /* 0x00000029ff097290 */ /* 0x000fe200087fe4ff */
[----:B------:R-:W-:Y:S01]  /*31b0*/  UMOV UR26, URZ ;  /* 0x000000ff001a7c82 */ /* 0x000fe20008000000 */
[----:B------:R-:W-:Y:S01]  /*31c0*/  UMOV UR28, UR36 ;  /* 0x00000024001c7c82 */ /* 0x000fe20008000000 */
[----:B------:R-:W-:-:S03]  /*31d0*/  UMOV UR29, UR37 ;  /* 0x00000025001d7c82 */ /* 0x000fc60008000000 */
[----:B-1----:R-:W-:Y:S01]  /*31e0*/  @P0 IMAD.MOV.U32 R0, RZ, RZ, 0x4000 ;  /* 0x00004000ff000424 */ /* 0x002fe200078e00ff */
[----:B------:R-:W-:Y:S02]  /*31f0*/  UIADD3 UR7, UPT, UPT, UR7, 0x1, URZ ;  /* 0x0000000107077890 */ /* 0x000fe4000fffe0ff */
[----:B------:R-:W-:Y:S01]  /*3200*/  UIADD3 UR16, UP0, UPT, UR40, 0x80, URZ ;  /* 0x0000008028107890 */ /* 0x000fe2000ff1e0ff */
[----:B------:R1:W-:Y:S01]  /*3210*/  @P0 SYNCS.ARRIVE.TRANS64 RZ, [UR25], R0 ;  /* 0x00000000ffff09a7 */ /* 0x0003e20008000019 */
[----:B------:R2:W-:Y:S01]  /*3220*/  UTMALDG.4D [UR24], [UR8], desc[URZ] ;  /* 0x0000ff18080075b4 */ /* 0x0005e20008019000 */
[----:B-1----:R-:W-:-:S04]  /*3230*/  MOV R0, UR5 ;  /* 0x0000000500007c02 */ /* 0x002fc80008000f00 */
[----:B------:R-:W1:Y:S01]  /*3240*/  SYNCS.PHASECHK.TRANS64.TRYWAIT P0, [UR25+0x18], R0 ;  /* 0x00001800ff0075a7 */ /* 0x000e620008001119 */
[----:B--2---:R-:W-:Y:S01]  /*3250*/  UIADD3 UR8, UPT, UPT, UR25, 0xcc00, URZ ;  /* 0x0000cc0019087890 */ /* 0x004fe2000fffe0ff */
[----:B-1----:R-:W-:Y:S11]  /*3260*/  @!P0 BRA `(.L_x_36) ;  /* 0x0000009400788947 */ /* 0x002ff60003800000 */
.L_x_104:
[----:B------:R-:W-:Y:S01]  /*3270*/  ELECT P0, URZ, PT ;  /* 0x0000000000ff782f */ /* 0x000fe20003800000 */
[----:B------:R-:W-:Y:S02]  /*3280*/  UISETP.NE.AND UP1, UPT, UR7, 0xa, UPT ;  /* 0x0000000a0700788c */ /* 0x000fe4000bf25270 */
[----:B------:R-:W-:Y:S02]  /*3290*/  UIADD3 UR9, UPT, UPT, UR25, 0x8, URZ ;  /* 0x0000000819097890 */ /* 0x000fe4000fffe0ff */
[----:B------:R-:W-:Y:S02]  /*32a0*/  USEL UR4, URZ, 0x1, UP1 ;  /* 0x00000001ff047887 */ /* 0x000fe40008800000 */
[----:B------:R-:W-:Y:S02]  /*32b0*/  USEL UR14, UR7, URZ, UP1 ;  /* 0x000000ff070e7287 */ /* 0x000fe40008800000 */
[----:B------:R-:W-:Y:S02]  /*32c0*/  ULOP3.LUT UR15, UR12, UR4, URZ, 0x3c, !UPT ;  /* 0x000000040c0f7292 */ /* 0x000fe4000f8e3cff */
[----:B------:R-:W-:-:S02]  /*32d0*/  UIADD3 UR11, UPT, UPT, UR27, 0x80, URZ ;  /* 0x000000801b0b7890 */ /* 0x000fc4000fffe0ff */
[----:B-1----:R-:W-:Y:S01]  /*32e0*/  @P0 IMAD.MOV.U32 R0, RZ, RZ, 0x4000 ;  /* 0x00004000ff000424 */ /* 0x002fe200078e00ff */
[----:B------:R-:W-:Y:S02]  /*32f0*/  USHF.L.U32 UR7, UR15, 0x1f, URZ ;  /* 0x0000001f0f077899 */ /* 0x000fe400080006ff */
[----:B------:R-:W-:Y:S01]  /*3300*/  UIADD3.X UR5, UPT, UPT, URZ, UR41, URZ, UP0, !UPT ;  /* 0x00000029ff057290 */ /* 0x000fe200087fe4ff */
[----:B------:R1:W-:Y:S01]  /*3310*/  @P0 SYNCS.ARRIVE.TRANS64 RZ, [UR25+0x8], R0 ;  /* 0x00000800ffff09a7 */ /* 0x0003e20008000019 */
[----:B------:R-:W-:Y:S01]  /*3320*/  ULEA UR6, UR14, UR25, 0x3 ;  /* 0x000000190e067291 */ /* 0x000fe2000f8e18ff */
[----:B------:R-:W-:Y:S01]  /*3330*/  UMOV UR10, URZ ;  /* 0x000000ff000a7c82 */ /* 0x000fe20008000000 */
[----:B------:R-:W-:Y:S01]  /*3340*/  UMOV UR12, UR36 ;  /* 0x00000024000c7c82 */ /* 0x000fe20008000000 */
[----:B------:R-:W-:Y:S01]  /*3350*/  UMOV UR13, UR37 ;  /* 0x00000025000d7c82 */ /* 0x000fe20008000000 */
[----:B------:R-:W-:-:S03]  /*3360*/  UMOV UR4, UR16 ;  /* 0x0000001000047c82 */ /* 0x000fc60008000000 */
[----:B------:R2:W-:Y:S01]  /*3370*/  UTMALDG.4D [UR8], [UR4], desc[URZ] ;  /* 0x0000ff08040075b4 */ /* 0x0005e20008019000 */
[----:B-1----:R-:W-:-:S04]  /*3380*/  MOV R0, UR7 ;  /* 0x0000000700007c02 */ /* 0x002fc80008000f00 */
[----:B------:R-:W1:Y:S02]  /*3390*/  SYNCS.PHASECHK.TRANS64.TRYWAIT P0, [UR6+0x70], R0 ;  /* 0x00007000ff0075a7 */ /* 0x000e640008001106 */
[----:B-12---:R-:W-:Y:S05]  /*33a0*/  @!P0 BRA `(.L_x_37) ;  /* 0x0000009400488947 */ /* 0x006fea0003800000 */
.L_x_106:
[----:B------:R-:W-:Y:S01]  /*33b0*/  ELECT P0, URZ, PT ;  /* 0x0000000000ff782f */ /* 0x000fe20003800000 */
[----:B------:R-:W-:Y:S02]  /*33c0*/  ULEA UR8, UR14, UR25, 0xe ;  /* 0x000000190e087291 */ /* 0x000fe4000f8e70ff */
[----:B------:R-:W-:Y:S02]  /*33d0*/  UIADD3 UR4, UP0, UPT, UR40, 0x180, URZ ;  /* 0x0000018028047890 */ /* 0x000fe4000ff1e0ff */
[----:B------:R-:W-:Y:S02]  /*33e0*/  UIADD3 UR8, UPT, UPT, UR8, 0x10c00, URZ ;  /* 0x00010c0008087890 */ /* 0x000fe4000fffe0ff */
[----:B------:R-:W-:Y:S02]  /*33f0*/  UIADD3 UR9, UPT, UPT, UR6, 0x20, URZ ;  /* 0x0000002006097890 */ /* 0x000fe4000fffe0ff */
[----:B------:R-:W-:Y:S02]  /*3400*/  UIADD3.X UR5, UPT, UPT, URZ, UR41, URZ, UP0, !UPT ;  /* 0x00000029ff057290 */ /* 0x000fe400087fe4ff */
[----:B------:R-:W-:-:S02]  /*3410*/  UIADD3 UR7, UPT, UPT, UR14, 0x1, URZ ;  /* 0x000000010e077890 */ /* 0x000fc4000fffe0ff */
[----:B-1----:R-:W-:Y:S01]  /*3420*/  @P0 MOV R0, 0x4000 ;  /* 0x0000400000000802 */ /* 0x002fe20000000f00 */
[----:B------:R-:W-:Y:S01]  /*3430*/  UMOV UR10, URZ ;  /* 0x000000ff000a7c82 */ /* 0x000fe20008000000 */
[----:B------:R-:W-:Y:S01]  /*3440*/  UMOV UR11, UR35 ;  /* 0x00000023000b7c82 */ /* 0x000fe20008000000 */
[----:B------:R-:W-:Y:S01]  /*3450*/  UISETP.NE.AND UP0, UPT, UR7, 0xa, UPT ;  /* 0x0000000a0700788c */ /* 0x000fe2000bf05270 */
[----:B------:R1:W-:Y:S01]  /*3460*/  @P0 SYNCS.ARRIVE.TRANS64 RZ, [UR6+0x20], R0 ;  /* 0x00002000ffff09a7 */ /* 0x0003e20008000006 */
[----:B------:R-:W-:Y:S01]  /*3470*/  UMOV UR12, UR36 ;  /* 0x00000024000c7c82 */ /* 0x000fe20008000000 */
[----:B------:R-:W-:Y:S01]  /*3480*/  UMOV UR13, UR37 ;  /* 0x00000025000d7c82 */ /* 0x000fe20008000000 */
[----:B------:R-:W-:Y:S01]  /*3490*/  USEL UR7, UR7, URZ, UP0 ;  /* 0x000000ff07077287 */ /* 0x000fe20008000000 */
[----:B------:R2:W-:Y:S01]  /*34a0*/  UTMALDG.4D [UR8], [UR4], desc[URZ] ;  /* 0x0000ff08040075b4 */ /* 0x0005e20008019000 */
[----:B------:R-:W-:Y:S02]  /*34b0*/  ULOP3.LUT UR39, UR39, 0x1, URZ, 0x3c, !UPT ;  /* 0x0000000127277892 */ /* 0x000fe4000f8e3cff */
[----:B--2---:R-:W-:-:S02]  /*34c0*/  USEL UR12, URZ, 0x1, UP0 ;  /* 0x00000001ff0c7887 */ /* 0x004fc40008000000 */
[----:B------:R-:W-:Y:S02]  /*34d0*/  UISETP.GE.AND UP0, UPT, UR42, 0x2, UPT ;  /* 0x000000022a00788c */ /* 0x000fe4000bf06270 */
[----:B------:R-:W-:-:S07]  /*34e0*/  ULOP3.LUT UR12, UR15, UR12, URZ, 0x3c, !UPT ;  /* 0x0000000c0f0c7292 */ /* 0x000fce000f8e3cff */
[----:B------:R-:W-:Y:S05]  /*34f0*/  BRA.U !UP0, `(.L_x_38) ;  /* 0x0000000108cc7547 */ /* 0x000fea000b800000 */
[----:B------:R-:W-:Y:S01]  /*3500*/  HFMA2 R4, -RZ, RZ, 0, 2 ;  /* 0x00004000ff047431 */ /* 0x000fe200000001ff */
[----:B------:R-:W-:Y:S02]  /*3510*/  UIADD3 UR26, UP1, UPT, UR40, 0x100, URZ ;  /* 0x00000100281a7890 */ /* 0x000fe4000ff3e0ff */
[----:B------:R-:W-:Y:S02]  /*3520*/  UIADD3 UR22, UP0, UPT, UR40, 0x180, URZ ;  /* 0x0000018028167890 */ /* 0x000fe4000ff1e0ff */
[----:B------:R-:W-:Y:S02]  /*3530*/  UIADD3.X UR27, UPT, UPT, URZ, UR41, URZ, UP1, !UPT ;  /* 0x00000029ff1b7290 */ /* 0x000fe40008ffe4ff */
[----:B------:R-:W-:Y:S01]  /*3540*/  UIADD3.X UR23, UPT, UPT, URZ, UR41, URZ, UP0, !UPT ;  /* 0x00000029ff177290 */ /* 0x000fe200087fe4ff */
[----:B------:R-:W-:Y:S01]  /*3550*/  UMOV UR14, URZ ;  /* 0x000000ff000e7c82 */ /* 0x000fe20008000000 */
[----:B------:R-:W-:Y:S01]  /*3560*/  UMOV UR18, URZ ;  /* 0x000000ff00127c82 */ /* 0x000fe20008000000 */
[----:B------:R-:W-:-:S09]  /*3570*/  UMOV UR10, URZ ;  /* 0x000000ff000a7c82 */ /* 0x000fd20008000000 */
.L_x_41:
[----:B------:R-:W-:Y:S02]  /*3580*/  USHF.L.U32 UR4, UR12, 0x1f, URZ ;  /* 0x0000001f0c047899 */ /* 0x000fe400080006ff */
[----:B------:R-:W-:Y:S02]  /*3590*/  ULEA UR5, UR7, UR25, 0x3 ;  /* 0x0000001907057291 */ /* 0x000fe4000f8e18ff */
[----:B------:R-:W-:Y:S02]  /*35a0*/  UIADD3 UR6, UPT, UPT, UR7, 0x1, URZ ;  /* 0x0000000107067890 */ /* 0x000fe4000fffe0ff */
[----:B-1----:R-:W-:Y:S01]  /*35b0*/  MOV R0, UR4 ;  /* 0x0000000400007c02 */ /* 0x002fe20008000f00 */
[----:B------:R-:W-:Y:S02]  /*35c0*/  UIADD3 UR19, UPT, UPT, UR31, -UR14, URZ ;  /* 0x8000000e1f137290 */ /* 0x000fe4000fffe0ff */
[----:B------:R-:W-:Y:S02]  /*35d0*/  ULEA UR16, UR7, UR25, 0xe ;  /* 0x0000001907107291 */ /* 0x000fe4000f8e70ff */
[----:B------:R-:W1:Y:S01]  /*35e0*/  SYNCS.PHASECHK.TRANS64.TRYWAIT P0, [UR5+0x70], R0 ;  /* 0x00007000ff0075a7 */ /* 0x000e620008001105 */
[----:B------:R-:W-:Y:S01]  /*35f0*/  UISETP.NE.AND UP0, UPT, UR6, 0xa, UPT ;  /* 0x0000000a0600788c */ /* 0x000fe2000bf05270 */
[----:B-12---:R-:W-:Y:S10]  /*3600*/  @!P0 BRA `(.L_x_39) ;  /* 0x0000009000d08947 */ /* 0x006ff40003800000 */
.L_x_108:
[----:B------:R-:W-:Y:S01]  /*3610*/  ELECT P0, URZ, PT ;  /* 0x0000000000ff782f */ /* 0x000fe20003800000 */
[----:B------:R-:W-:Y:S02]  /*3620*/  USEL UR4, URZ, 0x1, UP0 ;  /* 0x00000001ff047887 */ /* 0x000fe40008000000 */
[----:B------:R-:W-:Y:S02]  /*3630*/  USHF.L.U32 UR19, UR19, 0x7, URZ ;  /* 0x0000000713137899 */ /* 0x000fe400080006ff */
[----:B------:R-:W-:Y:S02]  /*3640*/  ULOP3.LUT UR15, UR12, UR4, URZ, 0x3c, !UPT ;  /* 0x000000040c0f7292 */ /* 0x000fe4000f8e3cff */
[----:B------:R-:W-:Y:S02]  /*3650*/  USEL UR4, UR6, URZ, UP0 ;  /* 0x000000ff06047287 */ /* 0x000fe40008000000 */
[----:B------:R-:W-:Y:S02]  /*3660*/  UIADD3 UR16, UPT, UPT, UR16, 0x10c00, URZ ;  /* 0x00010c0010107890 */ /* 0x000fe4000fffe0ff */
[----:B------:R-:W-:-:S02]  /*3670*/  UIADD3 UR17, UPT, UPT, UR5, 0x20, URZ ;  /* 0x0000002005117890 */ /* 0x000fc4000fffe0ff */
[----:B------:R-:W-:Y:S01]  /*3680*/  @P0 IMAD.MOV.U32 R2, RZ, RZ, 0x4000 ;  /* 0x00004000ff020424 */ /* 0x000fe200078e00ff */
[----:B------:R-:W-:Y:S02]  /*3690*/  USHF.L.U32 UR7, UR15, 0x1f, URZ ;  /* 0x0000001f0f077899 */ /* 0x000fe400080006ff */
[----:B------:R-:W-:Y:S01]  /*36a0*/  ULEA UR6, UR4, UR25, 0x3 ;  /* 0x0000001904067291 */ /* 0x000fe2000f8e18ff */
[----:B------:R2:W-:Y:S01]  /*36b0*/  @P0 SYNCS.ARRIVE.TRANS64 RZ, [UR5+0x20], R2 ;  /* 0x00002002ffff09a7 */ /* 0x0005e20008000005 */
[----:B------:R-:W-:Y:S01]  /*36c0*/  UMOV UR20, UR36 ;  /* 0x0000002400147c82 */ /* 0x000fe20008000000 */
[----:B------:R-:W-:Y:S01]  /*36d0*/  UMOV UR21, UR37 ;  /* 0x0000002500157c82 */ /* 0x000fe20008000000 */
[----:B-1----:R-:W-:Y:S01]  /*36e0*/  MOV R0, UR7 ;  /* 0x0000000700007c02 */ /* 0x002fe20008000f00 */
[----:B------:R2:W-:Y:S04]  /*36f0*/  UTMALDG.4D [UR16], [UR26], desc[URZ] ;  /* 0x0000ff101a0075b4 */ /* 0x0005e80008019000 */
[----:B------:R-:W1:Y:S02]  /*3700*/  SYNCS.PHASECHK.TRANS64.TRYWAIT P0, [UR6+0x70], R0 ;  /* 0x00007000ff0075a7 */ /* 0x000e640008001106 */
[----:B-12---:R-:W-:Y:S05]  /*3710*/  @!P0 BRA `(.L_x_40) ;  /* 0x0000009000ac8947 */ /* 0x006fea0003800000 */
.L_x_110:
[----:B------:R-:W-:Y:S02]  /*3720*/  UIADD3 UR7, UPT, UPT, UR4, 0x1, URZ ;  /* 0x0000000104077890 */ /* 0x000fe4000fffe0ff */
[----:B------:R-:W-:Y:S02]  /*3730*/  UIADD3 UR14, UPT, UPT, UR14, 0x1, URZ ;  /* 0x000000010e0e7890 */ /* 0x000fe4000fffe0ff */
[----:B------:R-:W-:Y:S02]  /*3740*/  UISETP.NE.AND UP0, UPT, UR7, 0xa, UPT ;  /* 0x0000000a0700788c */ /* 0x000fe4000bf05270 */
[----:B------:R-:W-:Y:S01]  /*3750*/  ULEA UR8, UR4, UR25, 0xe ;  /* 0x0000001904087291 */ /* 0x000fe2000f8e70ff */
[----:B------:R-:W-:Y:S01]  /*3760*/  ELECT P0, URZ, PT ;  /* 0x0000000000ff782f */ /* 0x000fe20003800000 */
[----:B------:R-:W-:Y:S02]  /*3770*/  USEL UR4, URZ, 0x1, UP0 ;  /* 0x00000001ff047887 */ /* 0x000fe40008000000 */
[----:B------:R-:W-:-:S02]  /*3780*/  USEL UR7, UR7, URZ, UP0 ;  /* 0x000000ff07077287 */ /* 0x000fc40008000000 */
[----:B------:R-:W-:Y:S02]  /*3790*/  UISETP.NE.AND UP0, UPT, UR14, UR30, UPT ;  /* 0x0000001e0e00728c */ /* 0x000fe4000bf05270 */
[----:B------:R-:W-:Y:S02]  /*37a0*/  UIADD3 UR9, UPT, UPT, UR6, 0x20, URZ ;  /* 0x0000002006097890 */ /* 0x000fe4000fffe0ff */
[----:B------:R-:W-:Y:S01]  /*37b0*/  UIADD3 UR8, UPT, UPT, UR8, 0x10c00, URZ ;  /* 0x00010c0008087890 */ /* 0x000fe2000fffe0ff */
[----:B------:R-:W-:Y:S01]  /*37c0*/  UMOV UR11, UR19 ;  /* 0x00000013000b7c82 */ /* 0x000fe20008000000 */
[----:B------:R-:W-:Y:S01]  /*37d0*/  UMOV UR12, UR36 ;  /* 0x00000024000c7c82 */ /* 0x000fe20008000000 */
[----:B------:R-:W-:Y:S01]  /*37e0*/  UMOV UR13, UR37 ;  /* 0x00000025000d7c82 */ /* 0x000fe20008000000 */
[----:B------:R2:W-:Y:S05]  /*37f0*/  @P0 SYNCS.ARRIVE.TRANS64 RZ, [UR6+0x20], R4 ;  /* 0x00002004ffff09a7 */ /* 0x0005ea0008000006 */
[----:B------:R3:W-:Y:S02]  /*3800*/  UTMALDG.4D [UR8], [UR22], desc[URZ] ;  /* 0x0000ff08160075b4 */ /* 0x0007e40008019000 */
[----:B---3--:R-:W-:Y:S01]  /*3810*/  ULOP3.LUT UR12, UR15, UR4, URZ, 0x3c, !UPT ;  /* 0x000000040f0c7292 */ /* 0x008fe2000f8e3cff */
[----:B------:R-:W-:Y:S11]  /*3820*/  BRA.U UP0, `(.L_x_41) ;  /* 0xfffffffd00547547 */ /* 0x000ff6000b83ffff */
.L_x_38:
[----:B------:R-:W3:Y:S01]  /*3830*/  LDCU UR4, c[0x0][0x610] ;  /* 0x0000c200ff0477ac */ /* 0x000ee20008000800 */
[----:B------:R-:W4:Y:S01]  /*3840*/  LDCU.U8 UR10, c[0x0][0x614] ;  /* 0x0000c280ff0a77ac */ /* 0x000f220008000000 */
[----:B------:R-:W-:Y:S01]  /*3850*/  UIADD3 UR38, UPT, UPT, UR43, UR38, URZ ;  /* 0x000000262b267290 */ /* 0x000fe2000fffe0ff */
[----:B------:R-:W5:Y:S01]  /*3860*/  LDCU.U8 UR6, c[0x0][0x615] ;  /* 0x0000c2a0ff0677ac */ /* 0x000f620008000000 */
[----:B------:R-:W1:Y:S02]  /*3870*/  LDCU.64 UR8, c[0x0][0x618] ;  /* 0x0000c300ff0877ac */ /* 0x000e640008000a00 */
[----:B---3--:R-:W-:Y:S01]  /*3880*/  UIMAD.WIDE.U32 UR4, UR38, UR4, URZ ;  /* 0x00000004260472a5 */ /* 0x008fe2000f8e00ff */
[----:B------:R-:W3:Y:S01]  /*3890*/  LDCU.U8 UR11, c[0x0][0x620] ;  /* 0x0000c400ff0b77ac */ /* 0x000ee20008000000 */
[----:B------:R-:W2:Y:S05]  /*38a0*/  LDCU UR27, c[0x0][0x60c] ;  /* 0x0000c180ff1b77ac */ /* 0x000eaa0008000800 */
[----:B------:R-:W-:-:S02]  /*38b0*/  UMOV UR4, UR5 ;  /* 0x0000000500047c82 */ /* 0x000fc40008000000 */
[----:B------:R-:W-:-:S04]  /*38c0*/  UIADD3 UR36, UPT, UPT, UR38, -UR4, URZ ;  /* 0x8000000426247290 */ /* 0x000fc8000fffe0ff */
[----:B----4-:R-:W-:Y:S01]  /*38d0*/  USHF.R.U32.HI UR36, URZ, UR10, UR36 ;  /* 0x0000000aff247299 */ /* 0x010fe20008011624 */
[----:B------:R-:W4:Y:S03]  /*38e0*/  LDCU.U8 UR10, c[0x0][0x621] ;  /* 0x0000c420ff0a77ac */ /* 0x000f260008000000 */
[----:B------:R-:W-:-:S04]  /*38f0*/  UIADD3 UR36, UPT, UPT, UR4, UR36, URZ ;  /* 0x0000002404247290 */ /* 0x000fc8000fffe0ff */
[----:B-----5:R-:W-:Y:S01]  /*3900*/  USHF.R.U32.HI UR36, URZ, UR6, UR36 ;  /* 0x00000006ff247299 */ /* 0x020fe20008011624 */
[----:B------:R-:W5:Y:S03]  /*3910*/  LDCU UR6, c[0x0][0x624] ;  /* 0x0000c480ff0677ac */ /* 0x000f660008000800 */
[----:B-1----:R-:W-:-:S07]  /*3920*/  UIMAD.WIDE.U32 UR4, UR36, UR9, URZ ;  /* 0x00000009240472a5 */ /* 0x002fce000f8e00ff */
[----:B------:R-:W-:Y:S02]  /*3930*/  UMOV UR4, UR5 ;  /* 0x0000000500047c82 */ /* 0x000fe40008000000 */
[----:B------:R-:W-:-:S04]  /*3940*/  UIADD3 UR5, UPT, UPT, UR36, -UR4, URZ ;  /* 0x8000000424057290 */ /* 0x000fc8000fffe0ff */
[----:B---3--:R-:W-:Y:S02]  /*3950*/  USHF.R.U32.HI UR5, URZ, UR11, UR5 ;  /* 0x0000000bff057299 */ /* 0x008fe40008011605 */
[----:B-----5:R-:W-:Y:S02]  /*3960*/  UISETP.GE.AND UP0, UPT, UR38, UR6, UPT ;  /* 0x000000062600728c */ /* 0x020fe4000bf06270 */
[----:B------:R-:W-:Y:S02]  /*3970*/  UIADD3 UR4, UPT, UPT, UR4, UR5, URZ ;  /* 0x0000000504047290 */ /* 0x000fe4000fffe0ff */
[----:B------:R-:W-:Y:S02]  /*3980*/  UIADD3 UR5, UPT, UPT, -UR36, URZ, URZ ;  /* 0x000000ff24057290 */ /* 0x000fe4000fffe1ff */
[----:B----4-:R-:W-:Y:S02]  /*3990*/  USHF.R.U32.HI UR37, URZ, UR10, UR4 ;  /* 0x0000000aff257299 */ /* 0x010fe40008011604 */
[----:B--2---:R-:W-:-:S02]  /*39a0*/  UIMAD UR27, UR27, UR5, UR38 ;  /* 0x000000051b1b72a4 */ /* 0x004fc4000f8e0226 */
[----:B------:R-:W-:-:S04]  /*39b0*/  UIADD3 UR4, UPT, UPT, -UR37, URZ, URZ ;  /* 0x000000ff25047290 */ /* 0x000fc8000fffe1ff */
[----:B------:R-:W-:Y:S01]  /*39c0*/  UIMAD UR36, UR8, UR4, UR36 ;  /* 0x00000004082472a4 */ /* 0x000fe2000f8e0224 */
[----:B------:R-:W-:Y:S11]  /*39d0*/  BRA.U !UP0, `(.L_x_42) ;  /* 0xfffffff508947547 */ /* 0x000ff6000b83ffff */
.L_x_33:
[----:B------:R-:W-:Y:S02]  /*39e0*/  UIADD3 UR4, UPT, UPT, UR7, 0x2, URZ ;  /* 0x0000000207047890 */ /* 0x000fe4000fffe0ff */
[----:B------:R-:W-:-:S04]  /*39f0*/  UISETP.NE.AND UP0, UPT, UR7, 0x9, UPT ;  /* 0x000000090700788c */ /* 0x000fc8000bf05270 */
[----:B------:R-:W-:-:S04]  /*3a00*/  USEL UR4, UR4, 0x1, UP0 ;  /* 0x0000000104047887 */ /* 0x000fc80008000000 */
[----:B------:R-:W-:Y:S02]  /*3a10*/  UIADD3 UR8, UPT, UPT, UR4, 0x1, URZ ;  /* 0x0000000104087890 */ /* 0x000fe4000fffe0ff */
[----:B------:R-:W-:-:S04]  /*3a20*/  UISETP.NE.AND UP1, UPT, UR4, 0xa, UPT ;  /* 0x0000000a0400788c */ /* 0x000fc8000bf25270 */
[----:B------:R-:W-:Y:S02]  /*3a30*/  USEL UR8, UR8, 0x1, UP1 ;  /* 0x0000000108087887 */ /* 0x000fe40008800000 */
[----:B------:R-:W-:Y:S02]  /*3a40*/  UISETP.EQ.XOR UP1, UPT, UR7, 0x9, !UP1 ;  /* 0x000000090700788c */ /* 0x000fe4000cf22a70 */
[----:B------:R-:W-:Y:S02]  /*3a50*/  UIADD3 UR5, UPT, UPT, UR8, 0x1, URZ ;  /* 0x0000000108057890 */ /* 0x000fe4000fffe0ff */
[----:B------:R-:W-:Y:S02]  /*3a60*/  UISETP.NE.AND UP0, UPT, UR8, 0xa, UPT ;  /* 0x0000000a0800788c */ /* 0x000fe4000bf05270 */
[----:B------:R-:W-:Y:S02]  /*3a70*/  UISETP.EQ.XOR UP1, UPT, UR8, 0xa, UP1 ;  /* 0x0000000a0800788c */ /* 0x000fe40008f22a70 */
[----:B------:R-:W-:-:S04]  /*3a80*/  USEL UR5, UR5, 0x1, UP0 ;  /* 0x0000000105057887 */ /* 0x000fc80008000000 */
        /* <DEDUP_REMOVED lines=12> */
[----:B------:R-:W-:Y:S01]  /*3b50*/  UIADD3 UR6, UPT, UPT, UR5, 0x1, URZ ;  /* 0x0000000105067890 */ /* 0x000fe2000fffe0ff */
[----:B------:R-:W1:Y:S01]  /*3b60*/  S2UR UR7, SR_CgaCtaId ;  /* 0x00000000000779c3 */ /* 0x000e620000008800 */
[----:B------:R-:W-:Y:S02]  /*3b70*/  UISETP.NE.AND UP0, UPT, UR5, 0xa, UPT ;  /* 0x0000000a0500788c */ /* 0x000fe4000bf05270 */
[----:B------:R-:W-:Y:S02]  /*3b80*/  UISETP.EQ.XOR UP1, UPT, UR5, 0xa, UP1 ;  /* 0x0000000a0500788c */ /* 0x000fe40008f22a70 */
[----:B------:R-:W-:-:S03]  /*3b90*/  USEL UR4, UR6, 0x1, UP0 ;  /* 0x0000000106047887 */ /* 0x000fc60008000000 */
[----:B------:R-:W-:Y:S01]  /*3ba0*/  UMOV UR6, 0x400 ;  /* 0x0000040000067882 */ /* 0x000fe20000000000 */
[----:B------:R-:W-:Y:S02]  /*3bb0*/  UIADD3 UR5, UPT, UPT, UR4, 0x1, URZ ;  /* 0x0000000104057890 */ /* 0x000fe4000fffe0ff */
[----:B------:R-:W-:Y:S02]  /*3bc0*/  UISETP.NE.AND UP0, UPT, UR4, 0xa, UPT ;  /* 0x0000000a0400788c */ /* 0x000fe4000bf05270 */
[----:B------:R-:W-:Y:S02]  /*3bd0*/  UISETP.EQ.XOR UP1, UPT, UR4, 0xa, UP1 ;  /* 0x0000000a0400788c */ /* 0x000fe40008f22a70 */
[----:B------:R-:W-:-:S04]  /*3be0*/  USEL UR5, UR5, 0x1, UP0 ;  /* 0x0000000105057887 */ /* 0x000fc80008000000 */
[----:B------:R-:W-:Y:S02]  /*3bf0*/  UISETP.EQ.XOR UP1, UPT, UR5, 0xa, UP1 ;  /* 0x0000000a0500788c */ /* 0x000fe40008f22a70 */
[----:B------:R-:W-:Y:S02]  /*3c00*/  UISETP.NE.AND UP0, UPT, UR5, 0xa, UPT ;  /* 0x0000000a0500788c */ /* 0x000fe4000bf05270 */
[----:B------:R-:W-:Y:S02]  /*3c10*/  USEL UR4, URZ, 0x1, !UP1 ;  /* 0x00000001ff047887 */ /* 0x000fe4000c800000 */
[----:B-1----:R-:W-:Y:S02]  /*3c20*/  ULEA UR6, UR7, UR6, 0x18 ;  /* 0x0000000607067291 */ /* 0x002fe4000f8ec0ff */
[----:B------:R-:W-:Y:S02]  /*3c30*/  ULOP3.LUT UR4, UR12, UR4, URZ, 0x3c, !UPT ;  /* 0x000000040c047292 */ /* 0x000fe4000f8e3cff */
[----:B------:R-:W-:-:S02]  /*3c40*/  USEL UR5, UR5, URZ, UP0 ;  /* 0x000000ff05057287 */ /* 0x000fc40008000000 */
[----:B------:R-:W-:Y:S02]  /*3c50*/  USHF.L.U32 UR4, UR4, 0x1f, URZ ;  /* 0x0000001f04047899 */ /* 0x000fe400080006ff */
[----:B------:R-:W-:-:S04]  /*3c60*/  ULEA UR5, UR5, UR6, 0x3 ;  /* 0x0000000605057291 */ /* 0x000fc8000f8e18ff */
[----:B------:R-:W-:-:S05]  /*3c70*/  MOV R0, UR4 ;  /* 0x0000000400007c02 */ /* 0x000fca0008000f00 */
[----:B------:R-:W1:Y:S02]  /*3c80*/  SYNCS.PHASECHK.TRANS64.TRYWAIT P0, [UR5+0x70], R0 ;  /* 0x00007000ff0075a7 */ /* 0x000e640008001105 */
[----:B-1----:R-:W-:Y:S05]  /*3c90*/  @!P0 BRA `(.L_x_43) ;  /* 0x0000008c006c8947 */ /* 0x002fea0003800000 */
.L_x_112:
[----:B------:R-:W-:Y:S01]  /*3ca0*/  ELECT P0, URZ, PT ;  /* 0x0000000000ff782f */ /* 0x000fe20003800000 */
[----:B------:R-:W-:-:S06]  /*3cb0*/  USHF.L.U32 UR4, UR39, 0x1f, URZ ;  /* 0x0000001f27047899 */ /* 0x000fcc00080006ff */
[----:B-1----:R-:W-:-:S06]  /*3cc0*/  MOV R0, UR4 ;  /* 0x0000000400007c02 */ /* 0x002fcc0008000f00 */
[----:B------:R-:W-:-:S04]  /*3cd0*/  @P0 IMAD.MOV.U32 R2, RZ, RZ, 0x4000 ;  /* 0x00004000ff020424 */ /* 0x000fc800078e00ff */
[----:B------:R1:W-:Y:S01]  /*3ce0*/  @P0 SYNCS.ARRIVE.TRANS64 RZ, [UR5+0x20], R2 ;  /* 0x00002002ffff09a7 */ /* 0x0003e20008000005 */
[----:B------:R-:W2:Y:S02]  /*3cf0*/  SYNCS.PHASECHK.TRANS64.TRYWAIT P0, [UR6+0x18], R0 ;  /* 0x00001800ff0075a7 */ /* 0x000ea40008001106 */
[----:B-12---:R-:W-:Y:S05]  /*3d00*/  @!P0 BRA `(.L_x_44) ;  /* 0x0000008c00788947 */ /* 0x006fea0003800000 */
.L_x_114:
[----:B------:R-:W-:-:S13]  /*3d10*/  ELECT P0, URZ, PT ;  /* 0x0000000000ff782f */ /* 0x000fda0003800000 */
[----:B-1----:R-:W-:-:S04]  /*3d20*/  @P0 MOV R0, 0x4000 ;  /* 0x0000400000000802 */ /* 0x002fc80000000f00 */
[----:B------:R1:W-:Y:S03]  /*3d30*/  @P0 SYNCS.ARRIVE.TRANS64 RZ, [UR6+0x8], R0 ;  /* 0x00000800ffff09a7 */ /* 0x0003e60008000006 */
.L_x_2:
[----:B-1-3--:R-:W1:Y:S02]  /*3d40*/  S2R R0, SR_TID.X ;  /* 0x0000000000007919 */ /* 0x00ae640000002100 */
[----:B-1----:R-:W-:-:S04]  /*3d50*/  SHF.R.U32.HI R0, RZ, 0x5, R0 ;  /* 0x00000005ff007819 */ /* 0x002fc80000011600 */
[----:B------:R-:W-:-:S13]  /*3d60*/  R2UR UR4, R0 ;  /* 0x00000000000472ca */ /* 0x000fda00000e0000 */
[----:B------:R-:W-:-:S09]  /*3d70*/  UISETP.GT.AND UP0, UPT, UR4, 0x7, UPT ;  /* 0x000000070400788c */ /* 0x000fd2000bf04270 */
[----:B------:R-:W-:Y:S05]  /*3d80*/  BRA.U UP0, `(.L_x_32) ;  /* 0x0000004d00fc7547 */ /* 0x000fea000b800000 */
.L_x_45:
[----:B------:R-:W-:-:S08]  /*3d90*/  NOP ;  /* 0x0000000000007918 */ /* 0x000fd00000000000 */
[----:B------:R-:W1:Y:S02]  /*3da0*/  USETMAXREG.TRY_ALLOC.CTAPOOL UP0, 0xc0 ;  /* 0x000000c0000079c8 */ /* 0x000e640008000600 */
[----:B-1----:R-:W-:Y:S05]  /*3db0*/  BRA.U !UP0, `(.L_x_45) ;  /* 0xfffffffd08f47547 */ /* 0x002fea000b83ffff */
[----:B------:R-:W2:Y:S01]  /*3dc0*/  LDL R0, [R1] ;  /* 0x0000000001007983 */ /* 0x000ea20000100800 */
[----:B------:R-:W1:Y:S01]  /*3dd0*/  LDCU UR6, c[0x0][0x38c] ;  /* 0x00007180ff0677ac */ /* 0x000e620008000800 */
[----:B------:R-:W3:Y:S01]  /*3de0*/  LDCU UR7, c[0x0][0x624] ;  /* 0x0000c480ff0777ac */ /* 0x000ee20008000800 */
[----:B------:R-:W-:Y:S01]  /*3df0*/  UMOV UR9, 0x1 ;  /* 0x0000000100097882 */ /* 0x000fe20000000000 */
[----:B-1----:R-:W-:Y:S02]  /*3e00*/  UIADD3 UR4, UPT, UPT, -UR6, URZ, URZ ;  /* 0x000000ff06047290 */ /* 0x002fe4000fffe1ff */
[----:B------:R-:W-:Y:S02]  /*3e10*/  UIADD3 UR5, UPT, UPT, UR6, -0x1, URZ ;  /* 0xffffffff06057890 */ /* 0x000fe4000fffe0ff */
[----:B------:R-:W-:Y:S02]  /*3e20*/  USHF.R.S32.HI UR4, URZ, 0x1f, UR4 ;  /* 0x0000001fff047899 */ /* 0x000fe40008011404 */
[----:B------:R-:W-:-:S02]  /*3e30*/  UISETP.GT.AND UP0, UPT, UR6, URZ, UPT ;  /* 0x000000ff0600728c */ /* 0x000fc4000bf04270 */
[----:B------:R-:W-:Y:S02]  /*3e40*/  USHF.R.S32.HI UR14, URZ, 0x1f, UR5 ;  /* 0x0000001fff0e7899 */ /* 0x000fe40008011405 */
[----:B------:R-:W-:Y:S02]  /*3e50*/  ULEA.HI UR4, UR4, -UR6, URZ, 0x7 ;  /* 0x8000000604047291 */ /* 0x000fe4000f8f38ff */
[----:B------:R-:W-:Y:S02]  /*3e60*/  ULEA.HI UR14, UR14, UR5, URZ, 0x7 ;  /* 0x000000050e0e7291 */ /* 0x000fe4000f8f38ff */
[----:B------:R-:W-:Y:S02]  /*3e70*/  USHF.R.S32.HI UR4, URZ, 0x7, UR4 ;  /* 0x00000007ff047899 */ /* 0x000fe40008011404 */
[----:B------:R-:W-:Y:S02]  /*3e80*/  USHF.R.S32.HI UR14, URZ, 0x7, UR14 ;  /* 0x00000007ff0e7899 */ /* 0x000fe4000801140e */
[----:B------:R-:W-:Y:S01]  /*3e90*/  @!UP0 ULOP3.LUT UR14, URZ, UR4, URZ, 0x33, !UPT ;  /* 0x00000004ff0e8292 */ /* 0x000fe2000f8e33ff */
[----:B------:R-:W-:Y:S01]  /*3ea0*/  BAR.SYNC.DEFER_BLOCKING 0x2, 0x1a0 ;  /* 0x0086800000007b1d */ /* 0x000fe20000010000 */
[----:B--2---:R-:W-:-:S13]  /*3eb0*/  R2UR UR8, R0 ;  /* 0x00000000000872ca */ /* 0x004fda00000e0000 */
[----:B---3--:R-:W-:-:S09]  /*3ec0*/  UISETP.GE.AND UP0, UPT, UR8, UR7, UPT ;  /* 0x000000070800728c */ /* 0x008fd2000bf06270 */
[----:B------:R-:W-:Y:S05]  /*3ed0*/  BRA.U UP0, `(.L_x_46) ;  /* 0x0000004d00707547 */ /* 0x000fea000b800000 */
[----:B------:R-:W1:Y:S01]  /*3ee0*/  S2R R0, SR_TID.X ;  /* 0x0000000000007919 */ /* 0x000e620000002100 */
[----:B------:R-:W2:Y:S01]  /*3ef0*/  S2UR UR12, SR_CgaCtaId ;  /* 0x00000000000c79c3 */ /* 0x000ea20000008800 */
[----:B------:R-:W-:Y:S01]  /*3f00*/  UISETP.LT.AND UP0, UPT, URZ, UR14, UPT ;  /* 0x0000000eff00728c */ /* 0x000fe2000bf01270 */
[----:B------:R-:W-:Y:S01]  /*3f10*/  IMAD.MOV.U32 R182, RZ, RZ, -0x1 ;  /* 0xffffffffffb67424 */ /* 0x000fe200078e00ff */
[----:B------:R-:W-:Y:S01]  /*3f20*/  UMOV UR7, 0x400 ;  /* 0x0000040000077882 */ /* 0x000fe20000000000 */
[----:B------:R-:W-:Y:S01]  /*3f30*/  UMOV UR8, 0x400 ;  /* 0x0000040000087882 */ /* 0x000fe20000000000 */
[----:B------:R-:W-:Y:S01]  /*3f40*/  USEL UR5, URZ, UR14, !UP0 ;  /* 0x0000000eff057287 */ /* 0x000fe2000c000000 */
[----:B------:R-:W-:Y:S02]  /*3f50*/  UMOV UR10, URZ ;  /* 0x000000ff000a7c82 */ /* 0x000fe40008000000 */
[----:B------:R-:W3:Y:S01]  /*3f60*/  S2UR UR19, SR_CgaCtaId ;  /* 0x00000000001379c3 */ /* 0x000ee20000008800 */
[----:B------:R-:W-:Y:S01]  /*3f70*/  UIMAD UR5, UR5, -0x80, UR6 ;  /* 0xffffff80050578a4 */ /* 0x000fe2000f8e0206 */
[----:B------:R-:W-:Y:S01]  /*3f80*/  UMOV UR17, URZ ;  /* 0x000000ff00117c82 */ /* 0x000fe20008000000 */
[----:B--2---:R-:W-:-:S04]  /*3f90*/  ULEA UR12, UR12, UR7, 0x18 ;  /* 0x000000070c0c7291 */ /* 0x004fc8000f8ec0ff */
[----:B------:R-:W-:Y:S02]  /*3fa0*/  UIADD3 UR18, UPT, UPT, UR12, 0x8, URZ ;  /* 0x000000080c127890 */ /* 0x000fe4000fffe0ff */
[----:B------:R-:W-:Y:S01]  /*3fb0*/  UIADD3 UR16, UPT, UPT, UR12, 0x8, URZ ;  /* 0x000000080c107890 */ /* 0x000fe2000fffe0ff */
[----:B-1----:R-:W-:Y:S01]  /*3fc0*/  SHF.R.U32.HI R0, RZ, 0x5, R0 ;  /* 0x00000005ff007819 */ /* 0x002fe20000011600 */
[----:B---3--:R-:W-:-:S03]  /*3fd0*/  ULEA UR19, UR19, UR8, 0x18 ;  /* 0x0000000813137291 */ /* 0x008fc6000f8ec0ff */
[----:B------:R-:W-:Y:S01]  /*3fe0*/  R2UR UR9, R0 ;  /* 0x00000000000972ca */ /* 0x000fe200000e0000 */
[----:B------:R-:W-:-:S05]  /*3ff0*/  IMAD R0, RZ, RZ, -UR5 ;  /* 0x80000005ff007e24 */ /* 0x000fca000f8e02ff */
[C---:B------:R-:W-:Y:S02]  /*4000*/  VIADDMNMX R4, R0.reuse, 0x80, RZ, !PT ;  /* 0x0000008000047846 */ /* 0x040fe400078001ff */
[C---:B------:R-:W-:Y:S02]  /*4010*/  VIADDMNMX R2, R0.reuse, 0x20, RZ, !PT ;  /* 0x0000002000027846 */ /* 0x040fe400078001ff */
[C---:B------:R-:W-:Y:S02]  /*4020*/  VIADDMNMX R3, R0.reuse, 0x40, RZ, !PT ;  /* 0x0000004000037846 */ /* 0x040fe400078001ff */
[----:B------:R-:W-:Y:S01]  /*4030*/  VIADDMNMX R0, R0, 0x60, RZ, !PT ;  /* 0x0000006000007846 */ /* 0x000fe200078001ff */
[----:B------:R-:W-:Y:S01]  /*4040*/  USHF.R.S32.HI UR4, URZ, 0x1f, UR9 ;  /* 0x0000001fff047899 */ /* 0x000fe20008011409 */
[--C-:B------:R-:W-:Y:S01]  /*4050*/  SHF.R.U32.HI R185, RZ, R2, R182.reuse ;  /* 0x00000002ffb97219 */ /* 0x100fe200000116b6 */
[----:B------:R-:W-:Y:S01]  /*4060*/  UISETP.GT.AND UP3, UPT, UR9, 0x3, UPT ;  /* 0x000000030900788c */ /* 0x000fe2000bf64270 */
[--C-:B------:R-:W-:Y:S01]  /*4070*/  SHF.R.U32.HI R184, RZ, R3, R182.reuse ;  /* 0x00000003ffb87219 */ /* 0x100fe200000116b6 */
[----:B------:R-:W-:Y:S01]  /*4080*/  ULEA.HI UR4, UR4, UR9, URZ, 0x2 ;  /* 0x0000000904047291 */ /* 0x000fe2000f8f10ff */
[--C-:B------:R-:W-:Y:S01]  /*4090*/  SHF.R.U32.HI R183, RZ, R0, R182.reuse ;  /* 0x00000000ffb77219 */ /* 0x100fe200000116b6 */
[----:B------:R-:W-:Y:S01]  /*40a0*/  UISETP.GT.AND UP2, UPT, UR9, 0x3, UPT ;  /* 0x000000030900788c */ /* 0x000fe2000bf44270 */
[----:B------:R-:W-:Y:S01]  /*40b0*/  SHF.R.U32.HI R182, RZ, R4, R182 ;  /* 0x00000004ffb67219 */ /* 0x000fe200000116b6 */
[----:B------:R-:W-:-:S02]  /*40c0*/  ULOP3.LUT UR4, UR4, 0xfffffffc, URZ, 0xc0, !UPT ;  /* 0xfffffffc04047892 */ /* 0x000fc4000f8ec0ff */
[----:B------:R-:W-:Y:S02]  /*40d0*/  UISETP.GT.AND UP1, UPT, UR9, 0x3, UPT ;  /* 0x000000030900788c */ /* 0x000fe4000bf24270 */
[----:B------:R-:W-:Y:S02]  /*40e0*/  UIADD3 UR4, UPT, UPT, UR9, -UR4, URZ ;  /* 0x8000000409047290 */ /* 0x000fe4000fffe0ff */
[----:B------:R-:W-:Y:S02]  /*40f0*/  USEL UR15, URZ, 0x80, !UP2 ;  /* 0x00000080ff0f7887 */ /* 0x000fe4000d000000 */
[----:B------:R-:W-:Y:S02]  /*4100*/  UIADD3 UR13, UPT, UPT, UR4, 0x4, URZ ;  /* 0x00000004040d7890 */ /* 0x000fe4000fffe0ff */
[----:B------:R-:W-:Y:S02]  /*4110*/  @!UP3 UIADD3 UR13, UPT, UPT, UR4, URZ, URZ ;  /* 0x000000ff040db290 */ /* 0x000fe4000fffe0ff */
[----:B------:R-:W-:-:S02]  /*4120*/  USEL UR20, URZ, 0x80, !UP1 ;  /* 0x00000080ff147887 */ /* 0x000fc4000c800000 */
[----:B------:R-:W-:Y:S01]  /*4130*/  UIADD3 UR13, UPT, UPT, UR13, 0x3, URZ ;  /* 0x000000030d0d7890 */ /* 0x000fe2000fffe0ff */
[----:B------:R-:W-:-:S11]  /*4140*/  UMOV UR9, 0x1 ;  /* 0x0000000100097882 */ /* 0x000fd60000000000 */
.L_x_54:
[----:B------:R-:W-:Y:S01]  /*4150*/  UMOV UR5, UR18 ;  /* 0x0000001200057c82 */ /* 0x000fe20008000000 */
[----:B------:R-:W-:Y:S02]  /*4160*/  USHF.L.U32 UR6, UR9, 0x1f, URZ ;  /* 0x0000001f09067899 */ /* 0x000fe400080006ff */
[----:B------:R-:W-:Y:S02]  /*4170*/  @!UP2 UIADD3 UR5, UPT, UPT, UR12, URZ, URZ ;  /* 0x000000ff0c05a290 */ /* 0x000fe4000fffe0ff */
[----:B------:R-:W-:Y:S02]  /*4180*/  USHF.L.U32 UR4, UR10, 0x1f, URZ ;  /* 0x0000001f0a047899 */ /* 0x000fe400080006ff */
[----:B--2---:R-:W-:Y:S01]  /*4190*/  MOV R0, UR6 ;  /* 0x0000000600007c02 */ /* 0x004fe20008000f00 */
[----:B------:R-:W-:-:S04]  /*41a0*/  UIADD3 UR8, UPT, UPT, UR5, 0x130, URZ ;  /* 0x0000013005087890 */ /* 0x000fc8000fffe0ff */
[----:B-1----:R1:W2:Y:S02]  /*41b0*/  SYNCS.PHASECHK.TRANS64.TRYWAIT P0, [UR5+0x130], R0 ;  /* 0x00013000ff0075a7 */ /* 0x0022a40008001105 */
[----:B-1----:R-:W-:Y:S01]  /*41c0*/  MOV R0, UR4 ;  /* 0x0000000400007c02 */ /* 0x002fe20008000f00 */
[----:B--2---:R-:W-:Y:S06]  /*41d0*/  @!P0 BRA `(.L_x_47) ;  /* 0x0000008800688947 */ /* 0x004fec0003800000 */
.L_x_116:
[----:B------:R2:W3:Y:S01]  /*41e0*/  SYNCS.PHASECHK.TRANS64.TRYWAIT P0, [UR5+0xc0], R0 ;  /* 0x0000c000ff0075a7 */ /* 0x0004e20008001105 */
[----:B------:R-:W4:Y:S01]  /*41f0*/  S2R R186, SR_TID.X ;  /* 0x0000000000ba7919 */ /* 0x000f220000002100 */
[----:B--2---:R-:W-:Y:S02]  /*4200*/  IMAD.U32 R0, RZ, RZ, UR15 ;  /* 0x0000000fff007e24 */ /* 0x004fe4000f8e00ff */
[----:B----4-:R-:W-:-:S05]  /*4210*/  IMAD.U32 R2, R186, 0x10000, RZ ;  /* 0x00010000ba027824 */ /* 0x010fca00078e00ff */
[----:B------:R-:W-:-:S04]  /*4220*/  LOP3.LUT R179, R0, 0x600000, R2, 0xf8, !PT ;  /* 0x0060000000b37812 */ /* 0x000fc800078ef802 */
[----:B------:R-:W-:Y:S01]  /*4230*/  R2UR UR6, R179 ;  /* 0x00000000b30672ca */ /* 0x000fe200000e0000 */
[----:B---3--:R-:W-:-:S14]  /*4240*/  @!P0 BRA `(.L_x_48) ;  /* 0x0000008800688947 */ /* 0x008fdc0003800000 */
.L_x_118:
[----:B------:R-:W2:Y:S01]  /*4250*/  LDTM.x32 R100, tmem[UR6] ;  /* 0x00000006006479ee */ /* 0x000ea200082c0000 */
[----:B------:R-:W-:Y:S01]  /*4260*/  LOP3.LUT R181, R179, 0x20, RZ, 0xfc, !PT ;  /* 0x00000020b3b57812 */ /* 0x000fe200078efcff */
[----:B------:R-:W-:Y:S01]  /*4270*/  ULOP3.LUT UR10, UR10, 0x1, URZ, 0x3c, !UPT ;  /* 0x000000010a0a7892 */ /* 0x000fe2000f8e3cff */
[----:B------:R-:W-:Y:S01]  /*4280*/  R2P PR, R185, 0x7e ;  /* 0x0000007eb9007804 */ /* 0x000fe20000000000 */
[----:B------:R-:W-:Y:S01]  /*4290*/  UISETP.GE.AND UP0, UPT, UR14, 0x1, UPT ;  /* 0x000000010e00788c */ /* 0x000fe2000bf06270 */
[----:B------:R-:W-:Y:S02]  /*42a0*/  R2UR UR4, R181 ;  /* 0x00000000b50472ca */ /* 0x000fe400000e0000 */
[C---:B------:R-:W-:Y:S02]  /*42b0*/  LOP3.LUT R175, R179.reuse, 0x40, RZ, 0xfc, !PT ;  /* 0x00000040b3af7812 */ /* 0x040fe400078efcff */
[----:B------:R-:W-:Y:S02]  /*42c0*/  LOP3.LUT R180, R179, 0x60, RZ, 0xfc, !PT ;  /* 0x00000060b3b47812 */ /* 0x000fe400078efcff */
[----:B-1----:R-:W-:-:S02]  /*42d0*/  LOP3.LUT R0, R185, 0x1, RZ, 0xc0, !PT ;  /* 0x00000001b9007812 */ /* 0x002fc400078ec0ff */
[----:B------:R-:W-:Y:S02]  /*42e0*/  LOP3.LUT R178, R179, 0x48, RZ, 0xfc, !PT ;  /* 0x00000048b3b27812 */ /* 0x000fe400078efcff */
[C---:B------:R-:W-:Y:S02]  /*42f0*/  R2UR UR7, R175.reuse ;  /* 0x00000000af0772ca */ /* 0x040fe400000e0000 */
[----:B------:R-:W-:Y:S01]  /*4300*/  R2UR UR6, R178 ;  /* 0x00000000b20672ca */ /* 0x000fe200000e0000 */
[----:B------:R-:W1:Y:S01]  /*4310*/  LDTM.x32 R68, tmem[UR4] ;  /* 0x00000004004479ee */ /* 0x000e6200082c0000 */
[----:B------:R-:W-:Y:S02]  /*4320*/  R2UR UR4, R175 ;  /* 0x00000000af0472ca */ /* 0x000fe400000e0000 */
[C---:B------:R-:W-:Y:S02]  /*4330*/  LOP3.LUT R177, R179.reuse, 0x50, RZ, 0xfc, !PT ;  /* 0x00000050b3b17812 */ /* 0x040fe400078efcff */
[----:B------:R-:W-:-:S02]  /*4340*/  LOP3.LUT R176, R179, 0x58, RZ, 0xfc, !PT ;  /* 0x00000058b3b07812 */ /* 0x000fc400078efcff */
[----:B--2---:R-:W-:Y:S02]  /*4350*/  SEL R101, R101, 0xff800000, P1 ;  /* 0xff80000065657807 */ /* 0x004fe40000800000 */
[----:B------:R-:W-:Y:S02]  /*4360*/  SEL R102, R102, 0xff800000, P2 ;  /* 0xff80000066667807 */ /* 0x000fe40001000000 */
[----:B------:R-:W-:Y:S02]  /*4370*/  SEL R103, R103, 0xff800000, P3 ;  /* 0xff80000067677807 */ /* 0x000fe40001800000 */
[----:B------:R-:W-:Y:S01]  /*4380*/  SEL R104, R104, 0xff800000, P4 ;  /* 0xff80000068687807 */ /* 0x000fe20002000000 */
[----:B------:R-:W2:Y:S01]  /*4390*/  LDTM.x32 R36, tmem[UR4] ;  /* 0x00000004002479ee */ /* 0x000ea200082c0000 */
[----:B------:R-:W-:Y:S02]  /*43a0*/  SEL R105, R105, 0xff800000, P5 ;  /* 0xff80000069697807 */ /* 0x000fe40002800000 */
[----:B------:R-:W-:-:S02]  /*43b0*/  SEL R106, R106, 0xff800000, P6 ;  /* 0xff8000006a6a7807 */ /* 0x000fc40003000000 */
[----:B------:R-:W-:Y:S02]  /*43c0*/  R2P PR, R185.B1, 0x7f ;  /* 0x0000007fb9007804 */ /* 0x000fe40000001000 */
[----:B------:R-:W-:Y:S02]  /*43d0*/  R2UR UR4, R180 ;  /* 0x00000000b40472ca */ /* 0x000fe400000e0000 */
[----:B------:R-:W-:Y:S02]  /*43e0*/  FMNMX R3, R102, R103, !PT ;  /* 0x0000006766037209 */ /* 0x000fe40007800000 */
[----:B------:R-:W-:Y:S02]  /*43f0*/  SEL R108, R108, 0xff800000, P0 ;  /* 0xff8000006c6c7807 */ /* 0x000fe40000000000 */
[----:B------:R-:W-:Y:S02]  /*4400*/  SEL R109, R109, 0xff800000, P1 ;  /* 0xff8000006d6d7807 */ /* 0x000fe40000800000 */
[----:B------:R-:W-:-:S02]  /*4410*/  SEL R110, R110, 0xff800000, P2 ;  /* 0xff8000006e6e7807 */ /* 0x000fc40001000000 */
[----:B------:R-:W-:Y:S02]  /*4420*/  SEL R111, R111, 0xff800000, P3 ;  /* 0xff8000006f6f7807 */ /* 0x000fe40001800000 */
[----:B------:R-:W-:Y:S01]  /*4430*/  SEL R112, R112, 0xff800000, P4 ;  /* 0xff80000070707807 */ /* 0x000fe20002000000 */
[----:B------:R-:W3:Y:S01]  /*4440*/  LDTM.x32 R4, tmem[UR4] ;  /* 0x00000004000479ee */ /* 0x000ee200082c0000 */
[----:B------:R-:W-:Y:S01]  /*4450*/  SEL R113, R113, 0xff800000, P5 ;  /* 0xff80000071717807 */ /* 0x000fe20002800000 */
[----:B------:R-:W4:Y:S01]  /*4460*/  LDCU UR4, c[0x0][0x600] ;  /* 0x0000c000ff0477ac */ /* 0x000f220008000800 */
[----:B------:R-:W-:Y:S02]  /*4470*/  SEL R114, R114, 0xff800000, P6 ;  /* 0xff80000072727807 */ /* 0x000fe40003000000 */
[----:B------:R-:W-:Y:S02]  /*4480*/  R2P PR, R185.B2, 0x7f ;  /* 0x0000007fb9007804 */ /* 0x000fe40000002000 */
[----:B------:R-:W-:-:S03]  /*4490*/  FMNMX3 R3, R3, R110, R111, !PT ;  /* 0x0000006e03037276 */ /* 0x000fc6000780006f */
[----:B------:R-:W-:Y:S02]  /*44a0*/  SEL R116, R116, 0xff800000, P0 ;  /* 0xff80000074747807 */ /* 0x000fe40000000000 */
[----:B------:R-:W-:Y:S02]  /*44b0*/  SEL R117, R117, 0xff800000, P1 ;  /* 0xff80000075757807 */ /* 0x000fe40000800000 */
[----:B------:R-:W-:Y:S02]  /*44c0*/  SEL R118, R118, 0xff800000, P2 ;  /* 0xff80000076767807 */ /* 0x000fe40001000000 */
[----:B------:R-:W-:Y:S02]  /*44d0*/  SEL R119, R119, 0xff800000, P3 ;  /* 0xff80000077777807 */ /* 0x000fe40001800000 */
[----:B------:R-:W-:Y:S02]  /*44e0*/  SEL R120, R120, 0xff800000, P4 ;  /* 0xff80000078787807 */ /* 0x000fe40002000000 */
[----:B------:R-:W-:-:S02]  /*44f0*/  SEL R121, R121, 0xff800000, P5 ;  /* 0xff80000079797807 */ /* 0x000fc40002800000 */
        /* <DEDUP_REMOVED lines=9> */
[----:B------:R-:W-:Y:S02]  /*4590*/  R2P PR, R184, 0x7e ;  /* 0x0000007eb8007804 */ /* 0x000fe40000000000 */
[----:B------:R-:W-:Y:S02]  /*45a0*/  SEL R124, R124, 0xff800000, P0 ;  /* 0xff8000007c7c7807 */ /* 0x000fe40000000000 */
[----:B------:R-:W-:Y:S02]  /*45b0*/  FMNMX3 R3, R3, R126, R127, !PT ;  /* 0x0000007e03037276 */ /* 0x000fe4000780007f */
[----:B-1----:R-:W-:Y:S02]  /*45c0*/  SEL R69, R69, 0xff800000, P1 ;  /* 0xff80000045457807 */ /* 0x002fe40000800000 */
[----:B------:R-:W-:Y:S02]  /*45d0*/  SEL R70, R70, 0xff800000, P2 ;  /* 0xff80000046467807 */ /* 0x000fe40001000000 */
[----:B------:R-:W-:-:S02]  /*45e0*/  SEL R71, R71, 0xff800000, P3 ;  /* 0xff80000047477807 */ /* 0x000fc40001800000 */
[----:B------:R-:W-:Y:S02]  /*45f0*/  SEL R72, R72, 0xff800000, P4 ;  /* 0xff80000048487807 */ /* 0x000fe40002000000 */
[----:B------:R-:W-:Y:S02]  /*4600*/  SEL R73, R73, 0xff800000, P5 ;  /* 0xff80000049497807 */ /* 0x000fe40002800000 */
        /* <DEDUP_REMOVED lines=30> */
[----:B--2---:R-:W-:Y:S02]  /*47f0*/  SEL R37, R37, 0xff800000, P1 ;  /* 0xff80000025257807 */ /* 0x004fe40000800000 */
        /* <DEDUP_REMOVED lines=34> */
[----:B---3--:R-:W-:Y:S02]  /*4a20*/  SEL R39, R5, 0xff800000, P1 ;  /* 0xff80000005277807 */ /* 0x008fe40000800000 */
        /* <DEDUP_REMOVED lines=16> */
[----:B------:R-:W-:Y:S01]  /*4b30*/  SEL R136, R20, 0xff800000, P0 ;  /* 0xff80000014887807 */ /* 0x000fe20000000000 */
[----:B----4-:R-:W-:Y:S01]  /*4b40*/  IMAD.U32 R20, RZ, RZ, UR4 ;  /* 0x00000004ff147e24 */ /* 0x010fe2000f8e00ff */
        /* <DEDUP_REMOVED lines=9> */
[----:B------:R-:W-:Y:S02]  /*4be0*/  ISETP.NE.U32.AND P0, PT, R0, 0x1, PT ;  /* 0x000000010000780c */ /* 0x000fe40003f05070 */
[----:B------:R-:W-:Y:S02]  /*4bf0*/  LOP3.LUT R0, R184, 0x1, RZ, 0xc0, !PT ;  /* 0x00000001b8007812 */ /* 0x000fe400078ec0ff */
[----:B------:R-:W-:Y:S02]  /*4c00*/  SEL R100, R100, 0xff800000, !P0 ;  /* 0xff80000064647807 */ /* 0x000fe40004000000 */
[----:B------:R-:W-:Y:S02]  /*4c10*/  LOP3.LUT P0, RZ, R185, 0x80, RZ, 0xc0, !PT ;  /* 0x00000080b9ff7812 */ /* 0x000fe4000780c0ff */
[----:B------:R-:W-:-:S02]  /*4c20*/  SEL R29, R29, 0xff800000, P1 ;  /* 0xff8000001d1d7807 */ /* 0x000fc40000800000 */
[----:B------:R-:W-:Y:S02]  /*4c30*/  SEL R107, R107, 0xff800000, P0 ;  /* 0xff8000006b6b7807 */ /* 0x000fe40000000000 */
[----:B------:R-:W-:Y:S02]  /*4c40*/  LOP3.LUT P0, RZ, R185, 0x8000, RZ, 0xc0, !PT ;  /* 0x00008000b9ff7812 */ /* 0x000fe4000780c0ff */
[----:B------:R-:W-:Y:S02]  /*4c50*/  FMNMX R5, R106, R107, !PT ;  /* 0x0000006b6a057209 */ /* 0x000fe40007800000 */
[----:B------:R-:W-:Y:S02]  /*4c60*/  SEL R115, R115, 0xff800000, P0 ;  /* 0xff80000073737807 */ /* 0x000fe40000000000 */
[----:B------:R-:W-:Y:S02]  /*4c70*/  LOP3.LUT P0, RZ, R185, 0x800000, RZ, 0xc0, !PT ;  /* 0x00800000b9ff7812 */ /* 0x000fe4000780c0ff */
[----:B------:R-:W-:-:S02]  /*4c80*/  FMNMX3 R5, R5, R114, R115, !PT ;  /* 0x0000007205057276 */ /* 0x000fc40007800073 */
[----:B------:R-:W-:Y:S02]  /*4c90*/  SEL R123, R123, 0xff800000, P0 ;  /* 0xff8000007b7b7807 */ /* 0x000fe40000000000 */
[----:B------:R-:W-:Y:S02]  /*4ca0*/  ISETP.GT.AND P0, PT, R185, -0x1, PT ;  /* 0xffffffffb900780c */ /* 0x000fe40003f04270 */
[----:B------:R-:W-:Y:S02]  /*4cb0*/  FMNMX3 R5, R5, R122, R123, !PT ;  /* 0x0000007a05057276 */ /* 0x000fe4000780007b */
[----:B------:R-:W-:Y:S02]  /*4cc0*/  SEL R131, R131, 0xff800000, !P0 ;  /* 0xff80000083837807 */ /* 0x000fe40004000000 */
[----:B------:R-:W-:Y:S02]  /*4cd0*/  ISETP.NE.U32.AND P0, PT, R0, 0x1, PT ;  /* 0x000000010000780c */ /* 0x000fe40003f05070 */
[----:B------:R-:W-:-:S02]  /*4ce0*/  LOP3.LUT R0, R183, 0x1, RZ, 0xc0, !PT ;  /* 0x00000001b7007812 */ /* 0x000fc400078ec0ff */
[----:B------:R-:W-:Y:S02]  /*4cf0*/  SEL R68, R68, 0xff800000, !P0 ;  /* 0xff80000044447807 */ /* 0x000fe40004000000 */
[C---:B------:R-:W-:Y:S02]  /*4d00*/  LOP3.LUT P0, RZ, R184.reuse, 0x80, RZ, 0xc0, !PT ;  /* 0x00000080b8ff7812 */ /* 0x040fe4000780c0ff */
[----:B------:R-:W-:Y:S02]  /*4d10*/  FMNMX3 R5, R5, R130, R131, !PT ;  /* 0x0000008205057276 */ /* 0x000fe40007800083 */
[----:B------:R-:W-:Y:S02]  /*4d20*/  SEL R75, R75, 0xff800000, P0 ;  /* 0xff8000004b4b7807 */ /* 0x000fe40000000000 */
[----:B------:R-:W-:Y:S02]  /*4d30*/  LOP3.LUT P0, RZ, R184, 0x8000, RZ, 0xc0, !PT ;  /* 0x00008000b8ff7812 */ /* 0x000fe4000780c0ff */
[----:B------:R-:W-:-:S02]  /*4d40*/  FMNMX3 R5, R5, R74, R75, !PT ;  /* 0x0000004a05057276 */ /* 0x000fc4000780004b */
[----:B------:R-:W-:Y:S02]  /*4d50*/  SEL R83, R83, 0xff800000, P0 ;  /* 0xff80000053537807 */ /* 0x000fe40000000000 */
[C---:B------:R-:W-:Y:S02]  /*4d60*/  LOP3.LUT P0, RZ, R184.reuse, 0x800000, RZ, 0xc0, !PT ;  /* 0x00800000b8ff7812 */ /* 0x040fe4000780c0ff */
[----:B------:R-:W-:Y:S02]  /*4d70*/  FMNMX3 R5, R5, R82, R83, !PT ;  /* 0x0000005205057276 */ /* 0x000fe40007800053 */
[----:B------:R-:W-:Y:S02]  /*4d80*/  SEL R91, R91, 0xff800000, P0 ;  /* 0xff8000005b5b7807 */ /* 0x000fe40000000000 */
[----:B------:R-:W-:Y:S02]  /*4d90*/  ISETP.GT.AND P0, PT, R184, -0x1, PT ;  /* 0xffffffffb800780c */ /* 0x000fe40003f04270 */
[----:B------:R-:W-:-:S02]  /*4da0*/  FMNMX3 R5, R5, R90, R91, !PT ;  /* 0x0000005a05057276 */ /* 0x000fc4000780005b */
[----:B------:R-:W-:Y:S02]  /*4db0*/  SEL R99, R99, 0xff800000, !P0 ;  /* 0xff80000063637807 */ /* 0x000fe40004000000 */
[----:B------:R-:W-:Y:S02]  /*4dc0*/  ISETP.NE.U32.AND P0, PT, R0, 0x1, PT ;  /* 0x000000010000780c */ /* 0x000fe40003f05070 */
[----:B------:R-:W-:Y:S02]  /*4dd0*/  LOP3.LUT R0, R182, 0x1, RZ, 0xc0, !PT ;  /* 0x00000001b6007812 */ /* 0x000fe400078ec0ff */
[----:B------:R-:W-:Y:S02]  /*4de0*/  SEL R36, R36, 0xff800000, !P0 ;  /* 0xff80000024247807 */ /* 0x000fe40004000000 */
[----:B------:R-:W-:Y:S02]  /*4df0*/  LOP3.LUT P0, RZ, R183, 0x80, RZ, 0xc0, !PT ;  /* 0x00000080b7ff7812 */ /* 0x000fe4000780c0ff */
[----:B------:R-:W-:-:S02]  /*4e00*/  FMNMX3 R5, R5, R98, R99, !PT ;  /* 0x0000006205057276 */ /* 0x000fc40007800063 */
[----:B------:R-:W-:Y:S02]  /*4e10*/  SEL R43, R43, 0xff800000, P0 ;  /* 0xff8000002b2b7807 */ /* 0x000fe40000000000 */
[----:B------:R-:W-:Y:S02]  /*4e20*/  LOP3.LUT P0, RZ, R183, 0x8000, RZ, 0xc0, !PT ;  /* 0x00008000b7ff7812 */ /* 0x000fe4000780c0ff */
[----:B------:R-:W-:Y:S02]  /*4e30*/  FMNMX3 R5, R5, R42, R43, !PT ;  /* 0x0000002a05057276 */ /* 0x000fe4000780002b */
        /* <DEDUP_REMOVED lines=8> */
[----:B------:R-:W-:-:S02]  /*4ec0*/  FMNMX R0, R100, R101, !PT ;  /* 0x0000006564007209 */ /* 0x000fc40007800000 */
[----:B------:R-:W-:Y:S02]  /*4ed0*/  SEL R38, R4, 0xff800000, !P0 ;  /* 0xff80000004267807 */ /* 0x000fe40004000000 */
[----:B------:R-:W-:Y:S02]  /*4ee0*/  FMNMX3 R0, R0, R108, R109, !PT ;  /* 0x0000006c00007276 */ /* 0x000fe4000780006d */
[----:B------:R-:W-:Y:S02]  /*4ef0*/  FMNMX R4, R104, R105, !PT ;  /* 0x0000006968047209 */ /* 0x000fe40007800000 */
[----:B------:R-:W-:Y:S02]  /*4f00*/  FMNMX3 R0, R0, R116, R117, !PT ;  /* 0x0000007400007276 */ /* 0x000fe40007800075 */
[----:B------:R-:W-:Y:S02]  /*4f10*/  FMNMX3 R4, R4, R112, R113, !PT ;  /* 0x0000007004047276 */ /* 0x000fe40007800071 */
[----:B------:R-:W-:-:S02]  /*4f20*/  FMNMX3 R0, R0, R124, R125, !PT ;  /* 0x0000007c00007276 */ /* 0x000fc4000780007d */
[----:B------:R-:W-:Y:S02]  /*4f30*/  FMNMX3 R4, R4, R120, R121, !PT ;  /* 0x0000007804047276 */ /* 0x000fe40007800079 */
[----:B------:R-:W-:Y:S02]  /*4f40*/  FMNMX3 R0, R0, R68, R69, !PT ;  /* 0x0000004400007276 */ /* 0x000fe40007800045 */
[----:B------:R-:W-:Y:S02]  /*4f50*/  FMNMX3 R4, R4, R128, R129, !PT ;  /* 0x0000008004047276 */ /* 0x000fe40007800081 */
        /* <DEDUP_REMOVED lines=12> */
[----:B------:R-:W-:Y:S02]  /*5020*/  LOP3.LUT P0, RZ, R182, 0x80, RZ, 0xc0, !PT ;  /* 0x00000080b6ff7812 */ /* 0x000fe4000780c0ff */
[----:B------:R-:W-:Y:S02]  /*5030*/  FMNMX3 R0, R0, R60, R61, !PT ;  /* 0x0000003c00007276 */ /* 0x000fe4000780003d */
[----:B------:R-:W-:-:S02]  /*5040*/  FMNMX3 R4, R4, R56, R57, !PT ;  /* 0x0000003804047276 */ /* 0x000fc40007800039 */
[----:B------:R-:W-:Y:S02]  /*5050*/  SEL R11, R11, 0xff800000, P0 ;  /* 0xff8000000b0b7807 */ /* 0x000fe40000000000 */
[----:B------:R-:W-:Y:S02]  /*5060*/  FMNMX3 R0, R0, R38, R39, !PT ;  /* 0x0000002600007276 */ /* 0x000fe40007800027 */
[----:B------:R-:W-:Y:S02]  /*5070*/  LOP3.LUT P0, RZ, R182, 0x8000, RZ, 0xc0, !PT ;  /* 0x00008000b6ff7812 */ /* 0x000fe4000780c0ff */
[----:B------:R-:W-:Y:S02]  /*5080*/  FMNMX3 R4, R4, R64, R65, !PT ;  /* 0x0000004004047276 */ /* 0x000fe40007800041 */
[----:B------:R-:W-:Y:S02]  /*5090*/  FMNMX3 R5, R5, R66, R67, !PT ;  /* 0x0000004205057276 */ /* 0x000fe40007800043 */
[----:B------:R-:W-:-:S02]  /*50a0*/  FMNMX3 R0, R0, R12, R13, !PT ;  /* 0x0000000c00007276 */ /* 0x000fc4000780000d */
[----:B------:R-:W-:Y:S02]  /*50b0*/  SEL R19, R19, 0xff800000, P0 ;  /* 0xff80000013137807 */ /* 0x000fe40000000000 */
[----:B------:R-:W-:Y:S02]  /*50c0*/  LOP3.LUT P0, RZ, R182, 0x800000, RZ, 0xc0, !PT ;  /* 0x00800000b6ff7812 */ /* 0x000fe4000780c0ff */
[----:B------:R-:W-:Y:S02]  /*50d0*/  FMNMX3 R4, R4, R8, R9, !PT ;  /* 0x0000000804047276 */ /* 0x000fe40007800009 */
[----:B------:R-:W-:Y:S02]  /*50e0*/  FMNMX3 R5, R5, R10, R11, !PT ;  /* 0x0000000a05057276 */ /* 0x000fe4000780000b */
[----:B------:R-:W-:Y:S02]  /*50f0*/  FMNMX3 R0, R0, R136, R137, !PT ;  /* 0x0000008800007276 */ /* 0x000fe40007800089 */
[----:B------:R-:W-:-:S02]  /*5100*/  SEL R30, R30, 0xff800000, P2 ;  /* 0xff8000001e1e7807 */ /* 0x000fc40001000000 */
[----:B------:R-:W-:Y:S02]  /*5110*/  SEL R31, R31, 0xff800000, P3 ;  /* 0xff8000001f1f7807 */ /* 0x000fe40001800000 */
[----:B------:R-:W-:Y:S02]  /*5120*/  SEL R27, R27, 0xff800000, P0 ;  /* 0xff8000001b1b7807 */ /* 0x000fe40000000000 */
[----:B------:R-:W-:Y:S02]  /*5130*/  FMNMX3 R4, R4, R16, R17, !PT ;  /* 0x0000001004047276 */ /* 0x000fe40007800011 */
[----:B------:R-:W-:Y:S02]  /*5140*/  ISETP.GT.AND P0, PT, R182, -0x1, PT ;  /* 0xffffffffb600780c */ /* 0x000fe40003f04270 */
[----:B------:R-:W-:Y:S02]  /*5150*/  FMNMX3 R5, R5, R18, R19, !PT ;  /* 0x0000001205057276 */ /* 0x000fe40007800013 */
[----:B------:R-:W-:-:S02]  /*5160*/  FMNMX3 R2, R0, R28, R29, !PT ;  /* 0x0000001c00027276 */ /* 0x000fc4000780001d */
[----:B------:R-:W-:Y:S02]  /*5170*/  FMNMX3 R0, R3, R30, R31, !PT ;  /* 0x0000001e03007276 */ /* 0x000fe4000780001f */
[----:B------:R-:W-:Y:S02]  /*5180*/  FMNMX3 R3, R4, R24, R25, !PT ;  /* 0x0000001804037276 */ /* 0x000fe40007800019 */
[----:B------:R-:W-:Y:S02]  /*5190*/  SEL R35, R35, 0xff800000, !P0 ;  /* 0xff80000023237807 */ /* 0x000fe40004000000 */
[----:B------:R-:W-:Y:S02]  /*51a0*/  SEL R32, R32, 0xff800000, P4 ;  /* 0xff80000020207807 */ /* 0x000fe40002000000 */
[----:B------:R-:W-:Y:S02]  /*51b0*/  SEL R33, R33, 0xff800000, P5 ;  /* 0xff80000021217807 */ /* 0x000fe40002800000 */
[----:B------:R-:W-:-:S02]  /*51c0*/  SEL R34, R34, 0xff800000, P6 ;  /* 0xff80000022227807 */ /* 0x000fc40003000000 */
[----:B------:R-:W-:Y:S02]  /*51d0*/  FMNMX3 R4, R5, R26, R27, !PT ;  /* 0x0000001a05047276 */ /* 0x000fe4000780001b */
[----:B------:R-:W-:Y:S02]  /*51e0*/  FMNMX R0, R2, R0, !PT ;  /* 0x0000000002007209 */ /* 0x000fe40007800000 */
[----:B------:R-:W-:Y:S02]  /*51f0*/  FMNMX3 R3, R3, R32, R33, !PT ;  /* 0x0000002003037276 */ /* 0x000fe40007800021 */
[----:B------:R-:W-:-:S04]  /*5200*/  FMNMX3 R2, R4, R34, R35, !PT ;  /* 0x0000002204027276 */ /* 0x000fc80007800023 */
[----:B------:R-:W-:-:S04]  /*5210*/  FMNMX3 R135, R0, R3, R2, !PT ;  /* 0x0000000300877276 */ /* 0x000fc80007800002 */
[----:B------:R-:W-:-:S04]  /*5220*/  FSETP.NEU.AND P0, PT, R135, -INF , PT ;  /* 0xff8000008700780b */ /* 0x000fc80003f0d000 */
[----:B------:R-:W-:Y:S02]  /*5230*/  FSEL R0, R135, RZ, P0 ;  /* 0x000000ff87007208 */ /* 0x000fe40000000000 */
[----:B------:R-:W-:-:S03]  /*5240*/  ELECT P0, URZ, PT ;  /* 0x0000000000ff782f */ /* 0x000fc60003800000 */
[----:B------:R-:W-:Y:S01]  /*5250*/  FFMA R20, -R0, R20, 8 ;  /* 0x4100000000147423 */ /* 0x000fe20000000114 */
[----:B------:R-:W-:-:S03]  /*5260*/  IMAD.U32 R0, RZ, RZ, UR13 ;  /* 0x0000000dff007e24 */ /* 0x000fc6000f8e00ff */
[----:B------:R-:W-:-:S04]  /*5270*/  FFMA2 R2, R100.F32x2.HI_LO, UR4.F32, R20.F32 ;  /* 0x0000000464027c49 */ /* 0x000fc80009200014 */
[----:B------:R-:W-:Y:S08]  /*5280*/  MUFU.EX2 R166, R2 ;  /* 0x0000000200a67308 */ /* 0x000ff00000000800 */
[----:B------:R1:W-:Y:S02]  /*5290*/  MUFU.EX2 R167, R3 ;  /* 0x0000000300a77308 */ /* 0x0003e40000000800 */
[----:B-1----:R-:W-:-:S06]  /*52a0*/  FFMA2 R2, R102.F32x2.HI_LO, UR4.F32, R20.F32 ;  /* 0x0000000466027c49 */ /* 0x002fcc0009200014 */
[----:B------:R-:W-:Y:S08]  /*52b0*/  MUFU.EX2 R164, R2 ;  /* 0x0000000200a47308 */ /* 0x000ff00000000800 */
[----:B------:R1:W-:Y:S02]  /*52c0*/  MUFU.EX2 R165, R3 ;  /* 0x0000000300a57308 */ /* 0x0003e40000000800 */
[----:B-1----:R-:W-:-:S06]  /*52d0*/  FFMA2 R2, R104.F32x2.HI_LO, UR4.F32, R20.F32 ;  /* 0x0000000468027c49 */ /* 0x002fcc0009200014 */
[----:B------:R-:W-:Y:S08]  /*52e0*/  MUFU.EX2 R162, R2 ;  /* 0x0000000200a27308 */ /* 0x000ff00000000800 */
[----:B------:R1:W-:Y:S02]  /*52f0*/  MUFU.EX2 R163, R3 ;  /* 0x0000000300a37308 */ /* 0x0003e40000000800 */
[----:B-1----:R-:W-:-:S06]  /*5300*/  FFMA2 R2, R106.F32x2.HI_LO, UR4.F32, R20.F32 ;  /* 0x000000046a027c49 */ /* 0x002fcc0009200014 */
[----:B------:R-:W-:Y:S08]  /*5310*/  MUFU.EX2 R160, R2 ;  /* 0x0000000200a07308 */ /* 0x000ff00000000800 */
[----:B------:R1:W2:Y:S02]  /*5320*/  MUFU.EX2 R161, R3 ;  /* 0x0000000300a17308 */ /* 0x0002a40000000800 */
[----:B-1----:R-:W-:Y:S01]  /*5330*/  FFMA2 R2, R108.F32x2.HI_LO, UR4.F32, R20.F32 ;  /* 0x000000046c027c49 */ /* 0x002fe20009200014 */
[----:B--2---:R-:W-:-:S05]  /*5340*/  F2FP.SATFINITE.E4M3.F32.PACK_AB_MERGE_C R4, R161, R160, RZ ;  /* 0x000000a0a104723e */ /* 0x004fca00048070ff */
        /* <DEDUP_REMOVED lines=11> */
[----:B------:R1:W2:Y:S01]  /*5400*/  MUFU.EX2 R153, R3 ;  /* 0x0000000300997308 */ /* 0x0002a20000000800 */
[----:B------:R2:W-:Y:S06]  /*5410*/  BAR.ARV R0, 0x40 ;  /* 0x000100000000751d */ /* 0x0005ec0000002000 */
[----:B-1----:R-:W-:-:S04]  /*5420*/  FFMA2 R2, R116.F32x2.HI_LO, UR4.F32, R20.F32 ;  /* 0x0000000474027c49 */ /* 0x002fc80009200014 */
[----:B------:R-:W-:Y:S01]  /*5430*/  MUFU.EX2 R150, R2 ;  /* 0x0000000200967308 */ /* 0x000fe20000000800 */
[----:B--2---:R-:W-:-:S07]  /*5440*/  F2FP.SATFINITE.E4M3.F32.PACK_AB_MERGE_C R0, R153, R152, RZ ;  /* 0x000000989900723e */ /* 0x004fce00048070ff */
        /* <DEDUP_REMOVED lines=74> */
[----:B-1----:R-:W-:-:S06]  /*58f0*/  FFMA2 R2, R132.F32x2.HI_LO, UR4.F32, R20.F32 ;  /* 0x0000000484027c49 */ /* 0x002fcc0009200014 */
[----:B------:R-:W-:Y:S08]  /*5900*/  MUFU.EX2 R92, R2 ;  /* 0x00000002005c7308 */ /* 0x000ff00000000800 */
[----:B------:R1:W3:Y:S02]  /*5910*/  MUFU.EX2 R93, R3 ;  /* 0x00000003005d7308 */ /* 0x0002e40000000800 */
        /* <DEDUP_REMOVED lines=17> */
[----:B------:R1:W4:Y:S02]  /*5a30*/  MUFU.EX2 R81, R3 ;  /* 0x0000000300517308 */ /* 0x0003240000000800 */
        /* <DEDUP_REMOVED lines=23> */
[----:B------:R1:W5:Y:S02]  /*5bb0*/  MUFU.EX2 R61, R3 ;  /* 0x00000003003d7308 */ /* 0x0003640000000800 */
[----:B-1----:R-:W-:-:S06]  /*5bc0*/  FFMA2 R2, R38.F32x2.HI_LO, UR4.F32, R20.F32 ;  /* 0x0000000426027c49 */ /* 0x002fcc0009200014 */
[----:B------:R-:W-:Y:S08]  /*5bd0*/  MUFU.EX2 R58, R2 ;  /* 0x00000002003a7308 */ /* 0x000ff00000000800 */
[----:B------:R1:W-:Y:S02]  /*5be0*/  MUFU.EX2 R59, R3 ;  /* 0x00000003003b7308 */ /* 0x0003e40000000800 */
[----:B-1----:R-:W-:Y:S01]  /*5bf0*/  FFMA2 R2, R6.F32x2.HI_LO, UR4.F32, R20.F32 ;  /* 0x0000000406027c49 */ /* 0x002fe20009200014 */
[----:B------:R-:W-:-:S02]  /*5c00*/  F2FP.SATFINITE.E4M3.F32.PACK_AB_MERGE_C R7, R123, R122, RZ ;  /* 0x0000007a7b07723e */ /* 0x000fc400048070ff */
[----:B------:R-:W-:-:S03]  /*5c10*/  F2FP.SATFINITE.E4M3.F32.PACK_AB_MERGE_C R6, R125, R124, RZ ;  /* 0x0000007c7d06723e */ /* 0x000fc600048070ff */
        /* <DEDUP_REMOVED lines=10> */
[----:B------:R-:W-:Y:S01]  /*5cc0*/  MUFU.EX2 R52, R2 ;  /* 0x0000000200347308 */ /* 0x000fe20000000800 */
[----:B------:R-:W-:-:S07]  /*5cd0*/  PRMT R10, R10, 0x5410, R11 ;  /* 0x000054100a0a7816 */ /* 0x000fce000000000b */
[----:B------:R1:W-:Y:S02]  /*5ce0*/  MUFU.EX2 R53, R3 ;  /* 0x0000000300357308 */ /* 0x0003e40000000800 */
[----:B-1----:R-:W-:Y:S01]  /*5cf0*/  FFMA2 R2, R12.F32x2.HI_LO, UR4.F32, R20.F32 ;  /* 0x000000040c027c49 */ /* 0x002fe20009200014 */
[----:B------:R-:W-:Y:S02]  /*5d00*/  F2FP.SATFINITE.E4M3.F32.PACK_AB_MERGE_C R13, R163, R162, RZ ;  /* 0x000000a2a30d723e */ /* 0x000fe400048070ff */
[----:B------:R-:W-:-:S03]  /*5d10*/  F2FP.SATFINITE.E4M3.F32.PACK_AB_MERGE_C R12, R167, R166, RZ ;  /* 0x000000a6a70c723e */ /* 0x000fc600048070ff */
[----:B------:R-:W-:Y:S01]  /*5d20*/  MUFU.EX2 R50, R2 ;  /* 0x0000000200327308 */ /* 0x000fe20000000800 */
[----:B------:R-:W-:Y:S02]  /*5d30*/  PRMT R13, R13, 0x5410, R4 ;  /* 0x000054100d0d7816 */ /* 0x000fe40000000004 */
[----:B------:R-:W-:-:S05]  /*5d40*/  F2FP.SATFINITE.E4M3.F32.PACK_AB_MERGE_C R4, R149, R148, RZ ;  /* 0x000000949504723e */ /* 0x000fca00048070ff */
[----:B------:R1:W-:Y:S02]  /*5d50*/  MUFU.EX2 R51, R3 ;  /* 0x0000000300337308 */ /* 0x0003e40000000800 */
[----:B-1----:R-:W-:Y:S01]  /*5d60*/  FFMA2 R2, R14.F32x2.HI_LO, UR4.F32, R20.F32 ;  /* 0x000000040e027c49 */ /* 0x002fe20009200014 */
[----:B------:R-:W-:Y:S02]  /*5d70*/  F2FP.SATFINITE.E4M3.F32.PACK_AB_MERGE_C R14, R159, R158, RZ ;  /* 0x0000009e9f0e723e */ /* 0x000fe400048070ff */
[----:B------:R-:W-:-:S03]  /*5d80*/  F2FP.SATFINITE.E4M3.F32.PACK_AB_MERGE_C R15, R155, R154, RZ ;  /* 0x0000009a9b0f723e */ /* 0x000fc600048070ff */
[----:B------:R-:W-:Y:S01]  /*5d90*/  MUFU.EX2 R48, R2 ;  /* 0x0000000200307308 */ /* 0x000fe20000000800 */
[----:B------:R-:W-:Y:S02]  /*5da0*/  PRMT R14, R14, 0x5410, R5 ;  /* 0x000054100e0e7816 */ /* 0x000fe40000000005 */
[----:B------:R-:W-:Y:S02]  /*5db0*/  F2FP.SATFINITE.E4M3.F32.PACK_AB_MERGE_C R5, R145, R144, RZ ;  /* 0x000000909105723e */ /* 0x000fe400048070ff */
[----:B------:R-:W-:Y:S02]  /*5dc0*/  PRMT R15, R15, 0x5410, R0 ;  /* 0x000054100f0f7816 */ /* 0x000fe40000000000 */
[----:B------:R-:W-:Y:S01]  /*5dd0*/  F2FP.SATFINITE.E4M3.F32.PACK_AB_MERGE_C R0, R141, R140, RZ ;  /* 0x0000008c8d00723e */ /* 0x000fe200048070ff */
[----:B------:R1:W1:Y:S02]  /*5de0*/  MUFU.EX2 R49, R3 ;  /* 0x0000000300317308 */ /* 0x0002640000000800 */
[----:B-1----:R-:W-:Y:S01]  /*5df0*/  FFMA2 R2, R16.F32x2.HI_LO, UR4.F32, R20.F32 ;  /* 0x0000000410027c49 */ /* 0x002fe20009200014 */
[----:B------:R-:W-:-:S02]  /*5e00*/  F2FP.SATFINITE.E4M3.F32.PACK_AB_MERGE_C R16, R151, R150, RZ ;  /* 0x000000969710723e */ /* 0x000fc400048070ff */
[----:B------:R-:W-:-:S03]  /*5e10*/  F2FP.SATFINITE.E4M3.F32.PACK_AB_MERGE_C R17, R147, R146, RZ ;  /* 0x000000929311723e */ /* 0x000fc600048070ff */
[----:B------:R-:W-:Y:S01]  /*5e20*/  MUFU.EX2 R46, R2 ;  /* 0x00000002002e7308 */ /* 0x000fe20000000800 */
[----:B------:R-:W-:Y:S02]  /*5e30*/  PRMT R16, R16, 0x5410, R4 ;  /* 0x0000541010107816 */ /* 0x000fe40000000004 */
[----:B------:R-:W-:Y:S02]  /*5e40*/  PRMT R17, R17, 0x5410, R5 ;  /* 0x0000541011117816 */ /* 0x000fe40000000005 */
[----:B------:R-:W-:Y:S02]  /*5e50*/  F2FP.SATFINITE.E4M3.F32.PACK_AB_MERGE_C R5, R127, R126, RZ ;  /* 0x0000007e7f05723e */ /* 0x000fe400048070ff */
[----:B------:R-:W-:Y:S01]  /*5e60*/  F2FP.SATFINITE.E4M3.F32.PACK_AB_MERGE_C R4, R129, R128, RZ ;  /* 0x000000808104723e */ /* 0x000fe200048070ff */
[----:B------:R1:W-:Y:S03]  /*5e70*/  MUFU.EX2 R47, R3 ;  /* 0x00000003002f7308 */ /* 0x0003e60000000800 */
[----:B------:R-:W-:-:S02]  /*5e80*/  PRMT R4, R4, 0x5410, R5 ;  /* 0x0000541004047816 */ /* 0x000fc40000000005 */
[----:B------:R-:W-:Y:S02]  /*5e90*/  PRMT R5, R6, 0x5410, R7 ;  /* 0x0000541006057816 */ /* 0x000fe40000000007 */
[----:B------:R-:W-:Y:S02]  /*5ea0*/  F2FP.SATFINITE.E4M3.F32.PACK_AB_MERGE_C R6, R121, R120, RZ ;  /* 0x000000787906723e */ /* 0x000fe400048070ff */
[----:B------:R-:W-:-:S04]  /*5eb0*/  F2FP.SATFINITE.E4M3.F32.PACK_AB_MERGE_C R7, R117, R116, RZ ;  /* 0x000000747507723e */ /* 0x000fc800048070ff */
[----:B------:R-:W-:Y:S02]  /*5ec0*/  PRMT R7, R7, 0x5410, R8 ;  /* 0x0000541007077816 */ /* 0x000fe40000000008 */
[----:B------:R-:W-:Y:S01]  /*5ed0*/  F2FP.SATFINITE.E4M3.F32.PACK_AB_MERGE_C R8, R113, R112, RZ ;  /* 0x000000707108723e */ /* 0x000fe200048070ff */
[----:B-1----:R-:W-:Y:S01]  /*5ee0*/  FFMA2 R2, R18.F32x2.HI_LO, UR4.F32, R20.F32 ;  /* 0x0000000412027c49 */ /* 0x002fe20009200014 */
[----:B------:R-:W-:Y:S02]  /*5ef0*/  F2FP.SATFINITE.E4M3.F32.PACK_AB_MERGE_C R18, R143, R142, RZ ;  /* 0x0000008e8f12723e */ /* 0x000fe400048070ff */
[----:B------:R-:W-:Y:S01]  /*5f00*/  F2FP.SATFINITE.E4M3.F32.PACK_AB_MERGE_C R19, R139, R138, RZ ;  /* 0x0000008a8b13723e */ /* 0x000fe200048070ff */
[----:B------:R-:W-:Y:S01]  /*5f10*/  MUFU.EX2 R44, R2 ;  /* 0x00000002002c7308 */ /* 0x000fe20000000800 */
[----:B------:R-:W-:Y:S02]  /*5f20*/  PRMT R18, R18, 0x5410, R0 ;  /* 0x0000541012127816 */ /* 0x000fe40000000000 */
[----:B------:R-:W-:-:S04]  /*5f30*/  F2FP.SATFINITE.E4M3.F32.PACK_AB_MERGE_C R0, R119, R118, RZ ;  /* 0x000000767700723e */ /* 0x000fc800048070ff */
[----:B------:R-:W-:Y:S01]  /*5f40*/  PRMT R6, R6, 0x5410, R0 ;  /* 0x0000541006067816 */ /* 0x000fe20000000000 */
[----:B------:R1:W1:Y:S01]  /*5f50*/  MUFU.EX2 R45, R3 ;  /* 0x00000003002d7308 */ /* 0x0002620000000800 */
[----:B------:R-:W-:-:S04]  /*5f60*/  F2FP.SATFINITE.E4M3.F32.PACK_AB_MERGE_C R0, R111, R110, RZ ;  /* 0x0000006e6f00723e */ /* 0x000fc800048070ff */
[----:B------:R-:W-:Y:S02]  /*5f70*/  PRMT R8, R8, 0x5410, R0 ;  /* 0x0000541008087816 */ /* 0x000fe40000000000 */
[----:B--2---:R-:W-:Y:S01]  /*5f80*/  F2FP.SATFINITE.E4M3.F32.PACK_AB_MERGE_C R0, R95, R94, RZ ;  /* 0x0000005e5f00723e */ /* 0x004fe200048070ff */
[----:B-1----:R-:W-:-:S04]  /*5f90*/  FFMA2 R2, R136.F32x2.HI_LO, UR4.F32, R20.F32 ;  /* 0x0000000488027c49 */ /* 0x002fc80009200014 */
[----:B------:R-:W-:Y:S08]  /*5fa0*/  MUFU.EX2 R42, R2 ;  /* 0x00000002002a7308 */ /* 0x000ff00000000800 */
[----:B------:R1:W-:Y:S02]  /*5fb0*/  MUFU.EX2 R43, R3 ;  /* 0x00000003002b7308 */ /* 0x0003e40000000800 */
[----:B-1----:R-:W-:Y:S01]  /*5fc0*/  FFMA2 R2, R22.F32x2.HI_LO, UR4.F32, R20.F32 ;  /* 0x0000000416027c49 */ /* 0x002fe20009200014 */
[----:B------:R-:W-:-:S05]  /*5fd0*/  F2FP.SATFINITE.E4M3.F32.PACK_AB_MERGE_C R22, R97, R96, RZ ;  /* 0x000000606116723e */ /* 0x000fca00048070ff */
[----:B------:R-:W-:Y:S01]  /*5fe0*/  MUFU.EX2 R40, R2 ;  /* 0x0000000200287308 */ /* 0x000fe20000000800 */
[----:B------:R-:W-:Y:S01]  /*5ff0*/  PRMT R11, R21, 0x5410, R22 ;  /* 0x00005410150b7816 */ /* 0x000fe20000000016 */
[----:B------:R-:W-:-:S06]  /*6000*/  FFMA2 R22, R32.F32x2.HI_LO, UR4.F32, R20.F32 ;  /* 0x0000000420167c49 */ /* 0x000fcc0009200014 */
[----:B------:R1:W2:Y:S08]  /*6010*/  MUFU.EX2 R41, R3 ;  /* 0x0000000300297308 */ /* 0x0002b00000000800 */
[----:B------:R-:W-:Y:S08]  /*6020*/  MUFU.EX2 R22, R22 ;  /* 0x0000001600167308 */ /* 0x000ff00000000800 */
[----:B------:R-:W-:Y:S01]  /*6030*/  MUFU.EX2 R23, R23 ;  /* 0x0000001700177308 */ /* 0x000fe20000000800 */
[----:B-1----:R-:W-:-:S07]  /*6040*/  FFMA2 R2, R24.F32x2.HI_LO, UR4.F32, R20.F32 ;  /* 0x0000000418027c49 */ /* 0x002fce0009200014 */
[----:B------:R-:W-:Y:S08]  /*6050*/  MUFU.EX2 R38, R2 ;  /* 0x0000000200267308 */ /* 0x000ff00000000800 */
[----:B------:R1:W-:Y:S02]  /*6060*/  MUFU.EX2 R39, R3 ;  /* 0x0000000300277308 */ /* 0x0003e40000000800 */
[----:B-1----:R-:W-:-:S06]  /*6070*/  FFMA2 R2, R26.F32x2.HI_LO, UR4.F32, R20.F32 ;  /* 0x000000041a027c49 */ /* 0x002fcc0009200014 */
[----:B------:R1:W-:Y:S08]  /*6080*/  MUFU.EX2 R36, R2 ;  /* 0x0000000200247308 */ /* 0x0003f00000000800 */
[----:B------:R2:W2:Y:S01]  /*6090*/  MUFU.EX2 R37, R3 ;  /* 0x0000000300257308 */ /* 0x0004a20000000800 */
[----:B-1----:R-:W-:-:S04]  /*60a0*/  F2FP.SATFINITE.E4M3.F32.PACK_AB_MERGE_C R2, R165, R164, RZ ;  /* 0x000000a4a502723e */ /* 0x002fc800048070ff */
[----:B------:R-:W-:Y:S01]  /*60b0*/  PRMT R12, R12, 0x5410, R2 ;  /* 0x000054100c0c7816 */ /* 0x000fe20000000002 */
[----:B--2---:R-:W-:-:S04]  /*60c0*/  FFMA2 R2, R28.F32x2.HI_LO, UR4.F32, R20.F32 ;  /* 0x000000041c027c49 */ /* 0x004fc80009200014 */
[----:B------:R1:W-:Y:S08]  /*60d0*/  MUFU.EX2 R26, R2 ;  /* 0x00000002001a7308 */ /* 0x0003f00000000800 */
[----:B------:R2:W-:Y:S01]  /*60e0*/  MUFU.EX2 R27, R3 ;  /* 0x00000003001b7308 */ /* 0x0005e20000000800 */
[----:B-1----:R-:W-:-:S04]  /*60f0*/  F2FP.SATFINITE.E4M3.F32.PACK_AB_MERGE_C R2, R131, R130, RZ ;  /* 0x000000828302723e */ /* 0x002fc800048070ff */
[----:B------:R-:W-:Y:S01]  /*6100*/  PRMT R19, R19, 0x5410, R2 ;  /* 0x0000541013137816 */ /* 0x000fe20000000002 */
[----:B--2---:R-:W-:-:S03]  /*6110*/  FFMA2 R2, R30.F32x2.HI_LO, UR4.F32, R20.F32 ;  /* 0x000000041e027c49 */ /* 0x004fc60009200014 */
[----:B------:R5:W-:Y:S01]  /*6120*/  STTM.x8 tmem[UR7], R12 ;  /* 0x0000000c000079ed */ /* 0x000be200081c0007 */
[----:B------:R-:W-:Y:S01]  /*6130*/  FFMA2 R20, R34.F32x2.HI_LO, UR4.F32, R20.F32 ;  /* 0x0000000422147c49 */ /* 0x000fe20009200014 */
[----:B------:R-:W-:Y:S01]  /*6140*/  R2UR UR4, R177 ;  /* 0x00000000b10472ca */ /* 0x000fe200000e0000 */
[----:B------:R1:W-:Y:S08]  /*6150*/  MUFU.EX2 R24, R2 ;  /* 0x0000000200187308 */ /* 0x0003f00000000800 */
[----:B------:R4:W2:Y:S08]  /*6160*/  MUFU.EX2 R25, R3 ;  /* 0x0000000300197308 */ /* 0x0008b00000000800 */
[----:B------:R-:W-:Y:S01]  /*6170*/  MUFU.EX2 R20, R20 ;  /* 0x0000001400147308 */ /* 0x000fe20000000800 */
[----:B-1----:R-:W-:-:S04]  /*6180*/  F2FP.SATFINITE.E4M3.F32.PACK_AB_MERGE_C R2, R107, R106, RZ ;  /* 0x0000006a6b02723e */ /* 0x002fc800048070ff */
[----:B------:R-:W-:Y:S02]  /*6190*/  PRMT R9, R9, 0x5410, R2 ;  /* 0x0000541009097816 */ /* 0x000fe40000000002 */
[----:B---3--:R-:W-:Y:S01]  /*61a0*/  F2FP.SATFINITE.E4M3.F32.PACK_AB_MERGE_C R2, R93, R92, RZ ;  /* 0x0000005c5d02723e */ /* 0x008fe200048070ff */
[----:B------:R-:W1:Y:S01]  /*61b0*/  MUFU.EX2 R21, R21 ;  /* 0x0000001500157308 */ /* 0x000e620000000800 */
[----:B------:R3:W-:Y:S01]  /*61c0*/  STTM.x8 tmem[UR6], R4 ;  /* 0x00000004000079ed */ /* 0x0007e200081c0006 */
[----:B----4-:R-:W-:Y:S02]  /*61d0*/  F2FP.SATFINITE.E4M3.F32.PACK_AB_MERGE_C R3, R81, R80, RZ ;  /* 0x000000505103723e */ /* 0x010fe400048070ff */
[----:B------:R-:W-:Y:S02]  /*61e0*/  R2UR UR6, R176 ;  /* 0x00000000b00672ca */ /* 0x000fe400000e0000 */
[----:B-----5:R-:W-:Y:S02]  /*61f0*/  F2FP.SATFINITE.E4M3.F32.PACK_AB_MERGE_C R12, R61, R60, RZ ;  /* 0x0000003c3d0c723e */ /* 0x020fe400048070ff */
[----:B------:R-:W-:-:S02]  /*6200*/  F2FP.SATFINITE.E4M3.F32.PACK_AB_MERGE_C R14, R49, R48, RZ ;  /* 0x00000030310e723e */ /* 0x000fc400048070ff */
[----:B------:R-:W-:Y:S02]  /*6210*/  F2FP.SATFINITE.E4M3.F32.PACK_AB_MERGE_C R13, R51, R50, RZ ;  /* 0x00000032330d723e */ /* 0x000fe400048070ff */
[----:B---3--:R-:W-:Y:S02]  /*6220*/  PRMT R4, R0, 0x5410, R2 ;  /* 0x0000541000047816 */ /* 0x008fe40000000002 */
[----:B------:R-:W-:Y:S02]  /*6230*/  F2FP.SATFINITE.E4M3.F32.PACK_AB_MERGE_C R0, R89, R88, RZ ;  /* 0x000000585900723e */ /* 0x000fe400048070ff */
[----:B------:R-:W-:Y:S02]  /*6240*/  F2FP.SATFINITE.E4M3.F32.PACK_AB_MERGE_C R5, R91, R90, RZ ;  /* 0x0000005a5b05723e */ /* 0x000fe400048070ff */
[----:B------:R-:W-:Y:S02]  /*6250*/  F2FP.SATFINITE.E4M3.F32.PACK_AB_MERGE_C R2, R85, R84, RZ ;  /* 0x000000545502723e */ /* 0x000fe400048070ff */
[----:B------:R-:W-:-:S02]  /*6260*/  F2FP.SATFINITE.E4M3.F32.PACK_AB_MERGE_C R6, R87, R86, RZ ;  /* 0x000000565706723e */ /* 0x000fc400048070ff */
[----:B------:R-:W-:Y:S02]  /*6270*/  F2FP.SATFINITE.E4M3.F32.PACK_AB_MERGE_C R7, R83, R82, RZ ;  /* 0x000000525307723e */ /* 0x000fe400048070ff */
[----:B------:R-:W-:Y:S02]  /*6280*/  PRMT R5, R5, 0x5410, R0 ;  /* 0x0000541005057816 */ /* 0x000fe40000000000 */
[----:B------:R-:W-:Y:S02]  /*6290*/  PRMT R6, R6, 0x5410, R2 ;  /* 0x0000541006067816 */ /* 0x000fe40000000002 */
[----:B------:R-:W-:Y:S02]  /*62a0*/  PRMT R7, R7, 0x5410, R3 ;  /* 0x0000541007077816 */ /* 0x000fe40000000003 */
[----:B------:R-:W-:Y:S02]  /*62b0*/  F2FP.SATFINITE.E4M3.F32.PACK_AB_MERGE_C R0, R77, R76, RZ ;  /* 0x0000004c4d00723e */ /* 0x000fe400048070ff */
[----:B------:R-:W-:-:S02]  /*62c0*/  F2FP.SATFINITE.E4M3.F32.PACK_AB_MERGE_C R8, R79, R78, RZ ;  /* 0x0000004e4f08723e */ /* 0x000fc400048070ff */
[----:B------:R-:W-:Y:S02]  /*62d0*/  F2FP.SATFINITE.E4M3.F32.PACK_AB_MERGE_C R2, R73, R72, RZ ;  /* 0x000000484902723e */ /* 0x000fe400048070ff */
[----:B------:R-:W-:Y:S02]  /*62e0*/  F2FP.SATFINITE.E4M3.F32.PACK_AB_MERGE_C R9, R75, R74, RZ ;  /* 0x0000004a4b09723e */ /* 0x000fe400048070ff */
[----:B------:R-:W-:Y:S02]  /*62f0*/  F2FP.SATFINITE.E4M3.F32.PACK_AB_MERGE_C R3, R69, R68, RZ ;  /* 0x000000444503723e */ /* 0x000fe400048070ff */
[----:B------:R-:W-:Y:S02]  /*6300*/  F2FP.SATFINITE.E4M3.F32.PACK_AB_MERGE_C R10, R71, R70, RZ ;  /* 0x00000046470a723e */ /* 0x000fe400048070ff */
[----:B------:R-:W-:Y:S02]  /*6310*/  F2FP.SATFINITE.E4M3.F32.PACK_AB_MERGE_C R11, R63, R62, RZ ;  /* 0x0000003e3f0b723e */ /* 0x000fe400048070ff */
[----:B------:R-:W-:-:S02]  /*6320*/  PRMT R8, R8, 0x5410, R0 ;  /* 0x0000541008087816 */ /* 0x000fc40000000000 */
[----:B------:R-:W-:Y:S02]  /*6330*/  PRMT R9, R9, 0x5410, R2 ;  /* 0x0000541009097816 */ /* 0x000fe40000000002 */
[----:B------:R-:W-:Y:S02]  /*6340*/  PRMT R10, R10, 0x5410, R3 ;  /* 0x000054100a0a7816 */ /* 0x000fe40000000003 */
[----:B------:R-:W-:Y:S02]  /*6350*/  PRMT R11, R11, 0x5410, R12 ;  /* 0x000054100b0b7816 */ /* 0x000fe4000000000c */
[----:B------:R-:W-:Y:S02]  /*6360*/  F2FP.SATFINITE.E4M3.F32.PACK_AB_MERGE_C R2, R57, R56, RZ ;  /* 0x000000383902723e */ /* 0x000fe400048070ff */
[----:B------:R-:W-:Y:S01]  /*6370*/  F2FP.SATFINITE.E4M3.F32.PACK_AB_MERGE_C R0, R59, R58, RZ ;  /* 0x0000003a3b00723e */ /* 0x000fe200048070ff */
[----:B------:R3:W-:Y:S01]  /*6380*/  STTM.x8 tmem[UR4], R4 ;  /* 0x00000004000079ed */ /* 0x0007e200081c0004 */
[----:B------:R-:W-:Y:S01]  /*6390*/  F2FP.SATFINITE.E4M3.F32.PACK_AB_MERGE_C R12, R53, R52, RZ ;  /* 0x00000034350c723e */ /* 0x000fe200048070ff */
[----:B------:R-:W-:Y:S01]  /*63a0*/  ULOP3.LUT UR4, UR9, 0x1, URZ, 0x3c, !UPT ;  /* 0x0000000109047892 */ /* 0x000fe2000f8e3cff */
[----:B------:R-:W-:Y:S01]  /*63b0*/  F2FP.SATFINITE.E4M3.F32.PACK_AB_MERGE_C R3, R55, R54, RZ ;  /* 0x000000363703723e */ /* 0x000fe200048070ff */
[----:B------:R-:W4:Y:S02]  /*63c0*/  FENCE.VIEW.ASYNC.T ;  /* 0x00000000000073c6 */ /* 0x000f240000000200 */
[----:B------:R-:W-:Y:S01]  /*63d0*/  USHF.L.U32 UR4, UR4, 0x1f, URZ ;  /* 0x0000001f04047899 */ /* 0x000fe200080006ff */
[----:B---3--:R-:W-:-:S02]  /*63e0*/  PRMT R4, R0, 0x5410, R2 ;  /* 0x0000541000047816 */ /* 0x008fc40000000002 */
[----:B------:R-:W-:Y:S02]  /*63f0*/  F2FP.SATFINITE.E4M3.F32.PACK_AB_MERGE_C R0, R45, R44, RZ ;  /* 0x0000002c2d00723e */ /* 0x000fe400048070ff */
[----:B------:R-:W-:Y:S02]  /*6400*/  F2FP.SATFINITE.E4M3.F32.PACK_AB_MERGE_C R7, R47, R46, RZ ;  /* 0x0000002e2f07723e */ /* 0x000fe400048070ff */
[----:B------:R-:W-:Y:S02]  /*6410*/  F2FP.SATFINITE.E4M3.F32.PACK_AB_MERGE_C R2, R41, R40, RZ ;  /* 0x000000282902723e */ /* 0x000fe400048070ff */
[----:B------:R-:W-:Y:S02]  /*6420*/  F2FP.SATFINITE.E4M3.F32.PACK_AB_MERGE_C R8, R43, R42, RZ ;  /* 0x0000002a2b08723e */ /* 0x000fe400048070ff */
[----:B------:R-:W-:Y:S02]  /*6430*/  PRMT R5, R3, 0x5410, R12 ;  /* 0x0000541003057816 */ /* 0x000fe4000000000c */
[----:B------:R-:W-:-:S02]  /*6440*/  F2FP.SATFINITE.E4M3.F32.PACK_AB_MERGE_C R3, R37, R36, RZ ;  /* 0x000000242503723e */ /* 0x000fc400048070ff */
[----:B------:R-:W-:Y:S02]  /*6450*/  F2FP.SATFINITE.E4M3.F32.PACK_AB_MERGE_C R9, R39, R38, RZ ;  /* 0x000000262709723e */ /* 0x000fe400048070ff */
[----:B------:R-:W-:Y:S02]  /*6460*/  PRMT R7, R7, 0x5410, R0 ;  /* 0x0000541007077816 */ /* 0x000fe40000000000 */
[----:B------:R-:W-:Y:S02]  /*6470*/  PRMT R8, R8, 0x5410, R2 ;  /* 0x0000541008087816 */ /* 0x000fe40000000002 */
[----:B--2---:R-:W-:Y:S02]  /*6480*/  F2FP.SATFINITE.E4M3.F32.PACK_AB_MERGE_C R0, R25, R24, RZ ;  /* 0x000000181900723e */ /* 0x004fe400048070ff */
[----:B------:R-:W-:Y:S02]  /*6490*/  F2FP.SATFINITE.E4M3.F32.PACK_AB_MERGE_C R10, R27, R26, RZ ;  /* 0x0000001a1b0a723e */ /* 0x000fe400048070ff */
[----:B-1----:R-:W-:-:S02]  /*64a0*/  F2FP.SATFINITE.E4M3.F32.PACK_AB_MERGE_C R2, R21, R20, RZ ;  /* 0x000000141502723e */ /* 0x002fc400048070ff */
[----:B------:R-:W-:Y:S02]  /*64b0*/  F2FP.SATFINITE.E4M3.F32.PACK_AB_MERGE_C R11, R23, R22, RZ ;  /* 0x00000016170b723e */ /* 0x000fe400048070ff */
[----:B------:R-:W-:Y:S01]  /*64c0*/  PRMT R9, R9, 0x5410, R3 ;  /* 0x0000541009097816 */ /* 0x000fe20000000003 */
[----:B------:R-:W-:Y:S01]  /*64d0*/  IMAD.MOV.U32 R3, RZ, RZ, 0x1 ;  /* 0x00000001ff037424 */ /* 0x000fe200078e00ff */
[----:B------:R-:W-:Y:S02]  /*64e0*/  PRMT R6, R13, 0x5410, R14 ;  /* 0x000054100d067816 */ /* 0x000fe4000000000e */
[----:B------:R-:W-:Y:S01]  /*64f0*/  PRMT R10, R10, 0x5410, R0 ;  /* 0x000054100a0a7816 */ /* 0x000fe20000000000 */
[----:B----4-:R-:W-:Y:S01]  /*6500*/  SYNCS.ARRIVE.TRANS64.ART0 RZ, [UR5+0xd0], R3 ;  /* 0x0000d003ffff79a7 */ /* 0x010fe20008500005 */
[----:B------:R-:W-:Y:S01]  /*6510*/  PRMT R11, R11, 0x5410, R2 ;  /* 0x000054100b0b7816 */ /* 0x000fe20000000002 */
[----:B------:R-:W-:-:S03]  /*6520*/  IMAD.U32 R0, RZ, RZ, UR4 ;  /* 0x00000004ff007e24 */ /* 0x000fc6000f8e00ff */
[----:B------:R1:W-:Y:S01]  /*6530*/  STTM.x8 tmem[UR6], R4 ;  /* 0x00000004000079ed */ /* 0x0003e200081c0006 */
[----:B------:R-:W2:Y:S02]  /*6540*/  FENCE.VIEW.ASYNC.T ;  /* 0x00000000000073c6 */ /* 0x000ea40000000200 */
[----:B--2---:R-:W-:Y:S01]  /*6550*/  NOP ;  /* 0x0000000000007918 */ /* 0x004fe20000000000 */
[----:B------:R2:W-:Y:S01]  /*6560*/  @P0 SYNCS.ARRIVE.TRANS64.ART0 RZ, [UR5+0xe0], R3 ;  /* 0x0000e003ffff09a7 */ /* 0x0005e20008500005 */
[----:B------:R-:W3:Y:S01]  /*6570*/  SYNCS.PHASECHK.TRANS64.TRYWAIT P0, [UR8], R0 ;  /* 0x00000000ff0075a7 */ /* 0x000ee20008001108 */
[----:B--2---:R-:W-:-:S04]  /*6580*/  FADD2 R2, R166.F32x2.HI_LO, R158.F32x2.HI_LO ;  /* 0x0000009ea602724b */ /* 0x004fc80000000000 */
[----:B------:R-:W-:Y:S02]  /*6590*/  FADD2 R2, R2.F32x2.HI_LO, R150.F32x2.HI_LO ;  /* 0x000000960202724b */ /* 0x000fe40000000000 */
[----:B-1----:R-:W-:Y:S02]  /*65a0*/  FADD2 R6, R164.F32x2.HI_LO, R156.F32x2.HI_LO ;  /* 0x0000009ca406724b */ /* 0x002fe40000000000 */
[----:B------:R-:W-:Y:S02]  /*65b0*/  FADD2 R8, R162.F32x2.HI_LO, R154.F32x2.HI_LO ;  /* 0x0000009aa208724b */ /* 0x000fe40000000000 */
[----:B------:R-:W-:Y:S02]  /*65c0*/  FADD2 R10, R160.F32x2.HI_LO, R152.F32x2.HI_LO ;  /* 0x00000098a00a724b */ /* 0x000fe40000000000 */
[----:B------:R-:W-:Y:S02]  /*65d0*/  FADD2 R6, R6.F32x2.HI_LO, R148.F32x2.HI_LO ;  /* 0x000000940606724b */ /* 0x000fe40000000000 */
[----:B------:R-:W-:-:S02]  /*65e0*/  FADD2 R8, R8.F32x2.HI_LO, R146.F32x2.HI_LO ;  /* 0x000000920808724b */ /* 0x000fc40000000000 */
[----:B------:R-:W-:Y:S02]  /*65f0*/  FADD2 R10, R10.F32x2.HI_LO, R144.F32x2.HI_LO ;  /* 0x000000900a0a724b */ /* 0x000fe40000000000 */
[----:B------:R-:W-:Y:S02]  /*6600*/  FADD2 R2, R2.F32x2.HI_LO, R142.F32x2.HI_LO ;  /* 0x0000008e0202724b */ /* 0x000fe40000000000 */
        /* <DEDUP_REMOVED lines=52> */
[----:B------:R-:W-:-:S04]  /*6950*/  FADD2 R2, R4.F32x2.HI_LO, R2.F32x2.HI_LO ;  /* 0x000000020402724b */ /* 0x000fc80000000000 */
[----:B------:R-:W-:Y:S01]  /*6960*/  FADD2 R4, R6.F32x2.HI_LO, R2.F32x2.HI_LO ;  /* 0x000000020604724b */ /* 0x000fe20000000000 */
[----:B---3--:R-:W-:Y:S06]  /*6970*/  @!P0 BRA `(.L_x_49) ;  /* 0x0000006000c08947 */ /* 0x008fec0003800000 */
.L_x_120:
[----:B------:R-:W-:Y:S01]  /*6980*/  FADD R174, R4, R5 ;  /* 0x0000000504ae7221 */ /* 0x000fe20000000000 */
[----:B------:R-:W-:Y:S06]  /*6990*/  BRA.U !UP0, `(.L_x_50) ;  /* 0x00000021087c7547 */ /* 0x000fec000b800000 */
[----:B------:R-:W2:Y:S01]  /*69a0*/  LDCU UR4, c[0x0][0x600] ;  /* 0x0000c000ff0477ac */ /* 0x000ea20008000800 */
[----:B------:R-:W-:Y:S01]  /*69b0*/  UMOV UR11, URZ ;  /* 0x000000ff000b7c82 */ /* 0x000fe20008000000 */
.L_x_53:
[----:B------:R-:W-:Y:S01]  /*69c0*/  UMOV UR5, UR16 ;  /* 0x0000001000057c82 */ /* 0x000fe20008000000 */
[----:B------:R-:W-:Y:S01]  /*69d0*/  USHF.L.U32 UR6, UR10, 0x1f, URZ ;  /* 0x0000001f0a067899 */ /* 0x000fe200080006ff */
[----:B------:R-:W-:Y:S01]  /*69e0*/  R2UR UR7, R179 ;  /* 0x00000000b30772ca */ /* 0x000fe200000e0000 */
[----:B------:R-:W-:-:S04]  /*69f0*/  @!UP2 UIADD3 UR5, UPT, UPT, UR12, URZ, URZ ;  /* 0x000000ff0c05a290 */ /* 0x000fc8000fffe0ff */
[----:B------:R-:W-:-:S05]  /*6a00*/  MOV R0, UR6 ;  /* 0x0000000600007c02 */ /* 0x000fca0008000f00 */
[----:B------:R-:W3:Y:S02]  /*6a10*/  SYNCS.PHASECHK.TRANS64.TRYWAIT P0, [UR5+0xc0], R0 ;  /* 0x0000c000ff0075a7 */ /* 0x000ee40008001105 */
[----:B---3--:R-:W-:Y:S05]  /*6a20*/  @!P0 BRA `(.L_x_51) ;  /* 0x0000006000b08947 */ /* 0x008fea0003800000 */
.L_x_122:
[----:B------:R-:W3:Y:S01]  /*6a30*/  LDTM.x32 R100, tmem[UR7] ;  /* 0x00000007006479ee */ /* 0x000ee200082c0000 */
[----:B------:R-:W-:Y:S02]  /*6a40*/  R2UR UR6, R181 ;  /* 0x00000000b50672ca */ /* 0x000fe400000e0000 */
[----:B------:R-:W-:-:S11]  /*6a50*/  R2UR UR7, R175 ;  /* 0x00000000af0772ca */ /* 0x000fd600000e0000 */
[----:B------:R-:W4:Y:S01]  /*6a60*/  LDTM.x32 R68, tmem[UR6] ;  /* 0x00000006004479ee */ /* 0x000f2200082c0000 */
[----:B------:R-:W-:Y:S01]  /*6a70*/  R2UR UR6, R180 ;  /* 0x00000000b40672ca */ /* 0x000fe200000e0000 */
[----:B------:R-:W5:Y:S01]  /*6a80*/  LDTM.x32 R36, tmem[UR7] ;  /* 0x00000007002479ee */ /* 0x000f6200082c0000 */
[----:B------:R-:W-:Y:S02]  /*6a90*/  R2UR UR7, R178 ;  /* 0x00000000b20772ca */ /* 0x000fe400000e0000 */
[----:B-1-3--:R-:W-:Y:S02]  /*6aa0*/  FMNMX3 R0, R135, R100, R101, !PT ;  /* 0x0000006487007276 */ /* 0x00afe40007800065 */
[----:B------:R-:W-:Y:S02]  /*6ab0*/  FMNMX R4, R102, R103, !PT ;  /* 0x0000006766047209 */ /* 0x000fe40007800000 */
[----:B------:R-:W-:Y:S02]  /*6ac0*/  FMNMX R3, R104, R105, !PT ;  /* 0x0000006968037209 */ /* 0x000fe40007800000 */
[----:B------:R-:W-:-:S02]  /*6ad0*/  FMNMX3 R0, R0, R108, R109, !PT ;  /* 0x0000006c00007276 */ /* 0x000fc4000780006d */
[----:B------:R-:W-:Y:S02]  /*6ae0*/  FMNMX R2, R106, R107, !PT ;  /* 0x0000006b6a027209 */ /* 0x000fe40007800000 */
[----:B------:R-:W-:Y:S02]  /*6af0*/  FMNMX3 R4, R4, R110, R111, !PT ;  /* 0x0000006e04047276 */ /* 0x000fe4000780006f */
[----:B------:R-:W-:Y:S02]  /*6b00*/  FMNMX3 R3, R3, R112, R113, !PT ;  /* 0x0000007003037276 */ /* 0x000fe40007800071 */
[----:B------:R-:W-:Y:S02]  /*6b10*/  FMNMX3 R0, R0, R116, R117, !PT ;  /* 0x0000007400007276 */ /* 0x000fe40007800075 */
[----:B------:R-:W-:Y:S02]  /*6b20*/  FMNMX3 R2, R2, R114, R115, !PT ;  /* 0x0000007202027276 */ /* 0x000fe40007800073 */
[----:B------:R-:W-:-:S02]  /*6b30*/  FMNMX3 R133, R4, R118, R119, !PT ;  /* 0x0000007604857276 */ /* 0x000fc40007800077 */
[----:B------:R-:W-:Y:S01]  /*6b40*/  FMNMX3 R132, R3, R120, R121, !PT ;  /* 0x0000007803847276 */ /* 0x000fe20007800079 */
[----:B------:R-:W1:Y:S01]  /*6b50*/  LDTM.x32 R4, tmem[UR6] ;  /* 0x00000006000479ee */ /* 0x000e6200082c0000 */
[----:B------:R-:W-:Y:S02]  /*6b60*/  FMNMX3 R0, R0, R124, R125, !PT ;  /* 0x0000007c00007276 */ /* 0x000fe4000780007d */
[----:B------:R-:W-:Y:S02]  /*6b70*/  FMNMX3 R2, R2, R122, R123, !PT ;  /* 0x0000007a02027276 */ /* 0x000fe4000780007b */
[----:B------:R-:W-:Y:S02]  /*6b80*/  FMNMX3 R3, R133, R126, R127, !PT ;  /* 0x0000007e85037276 */ /* 0x000fe4000780007f */
[----:B------:R-:W-:Y:S02]  /*6b90*/  FMNMX3 R132, R132, R128, R129, !PT ;  /* 0x0000008084847276 */ /* 0x000fe40007800081 */
[----:B----4-:R-:W-:-:S02]  /*6ba0*/  FMNMX3 R0, R0, R68, R69, !PT ;  /* 0x0000004400007276 */ /* 0x010fc40007800045 */
        /* <DEDUP_REMOVED lines=15> */
[----:B-----5:R-:W-:Y:S02]  /*6ca0*/  FMNMX3 R0, R0, R36, R37, !PT ;  /* 0x0000002400007276 */ /* 0x020fe40007800025 */
        /* <DEDUP_REMOVED lines=15> */
[----:B-1----:R-:W-:Y:S02]  /*6da0*/  FMNMX3 R0, R0, R4, R5, !PT ;  /* 0x0000000400007276 */ /* 0x002fe40007800005 */
        /* <DEDUP_REMOVED lines=16> */
[----:B------:R-:W-:Y:S02]  /*6eb0*/  FMNMX R0, R133, R132, !PT ;  /* 0x0000008485007209 */ /* 0x000fe40007800000 */
[----:B------:R-:W-:Y:S02]  /*6ec0*/  R2UR UR6, R175 ;  /* 0x00000000af0672ca */ /* 0x000fe400000e0000 */
[----:B------:R-:W-:Y:S01]  /*6ed0*/  FMNMX3 R132, R0, R3, R2, !PT ;  /* 0x0000000300847276 */ /* 0x000fe20007800002 */
[----:B--2---:R-:W-:-:S03]  /*6ee0*/  IMAD.U32 R3, RZ, RZ, UR4 ;  /* 0x00000004ff037e24 */ /* 0x004fc6000f8e00ff */
[----:B------:R-:W-:-:S04]  /*6ef0*/  FSETP.NEU.AND P0, PT, R132, -INF , PT ;  /* 0xff8000008400780b */ /* 0x000fc80003f0d000 */
[----:B------:R-:W-:Y:S02]  /*6f00*/  FSEL R2, R132, RZ, P0 ;  /* 0x000000ff84027208 */ /* 0x000fe40000000000 */
[----:B------:R-:W-:-:S03]  /*6f10*/  ELECT P0, URZ, PT ;  /* 0x0000000000ff782f */ /* 0x000fc60003800000 */
[----:B------:R-:W-:-:S04]  /*6f20*/  FADD R0, -R2, R135 ;  /* 0x0000008702007221 */ /* 0x000fc80000000100 */
[----:B------:R-:W-:-:S04]  /*6f30*/  FMUL R0, R0, UR4 ;  /* 0x0000000400007c20 */ /* 0x000fc80008400000 */
[----:B------:R1:W-:Y:S01]  /*6f40*/  MUFU.EX2 R133, R0 ;  /* 0x0000000000857308 */ /* 0x0003e20000000800 */
[----:B------:R-:W-:-:S04]  /*6f50*/  FSETP.GE.AND P1, PT, R0, -4, PT ;  /* 0xc08000000000780b */ /* 0x000fc80003f26000 */
[C---:B------:R-:W-:Y:S02]  /*6f60*/  FSEL R2, R135.reuse, R2, P1 ;  /* 0x0000000287027208 */ /* 0x040fe40000800000 */
[----:B------:R-:W-:-:S03]  /*6f70*/  FSEL R135, R135, R132, P1 ;  /* 0x0000008487877208 */ /* 0x000fc60000800000 */
[----:B-1----:R-:W-:-:S04]  /*6f80*/  FFMA R0, -R2, R3, 8 ;  /* 0x4100000002007423 */ /* 0x002fc80000000103 */
[--C-:B------:R-:W-:Y:S02]  /*6f90*/  FFMA2 R76, R76.F32x2.HI_LO, UR4.F32, R0.reuse.F32 ;  /* 0x000000044c4c7c49 */ /* 0x100fe40009200000 */
[--C-:B------:R-:W-:Y:S02]  /*6fa0*/  FFMA2 R8, R8.F32x2.HI_LO, UR4.F32, R0.reuse.F32 ;  /* 0x0000000408087c49 */ /* 0x100fe40009200000 */
[--C-:B------:R-:W-:Y:S01]  /*6fb0*/  FFMA2 R116, R116.F32x2.HI_LO, UR4.F32, R0.reuse.F32 ;  /* 0x0000000474747c49 */ /* 0x100fe20009200000 */
[----:B------:R-:W-:Y:S01]  /*6fc0*/  MUFU.EX2 R144, R76 ;  /* 0x0000004c00907308 */ /* 0x000fe20000000800 */
[--C-:B------:R-:W-:Y:S02]  /*6fd0*/  FFMA2 R78, R78.F32x2.HI_LO, UR4.F32, R0.reuse.F32 ;  /* 0x000000044e4e7c49 */ /* 0x100fe40009200000 */
[--C-:B------:R-:W-:Y:S02]  /*6fe0*/  FFMA2 R6, R6.F32x2.HI_LO, UR4.F32, R0.reuse.F32 ;  /* 0x0000000406067c49 */ /* 0x100fe40009200000 */
[----:B------:R-:W-:-:S02]  /*6ff0*/  FFMA2 R130, R130.F32x2.HI_LO, UR4.F32, R0.F32 ;  /* 0x0000000482827c49 */ /* 0x000fc40009200000 */
[--C-:B------:R-:W-:Y:S01]  /*7000*/  FFMA2 R92, R92.F32x2.HI_LO, UR4.F32, R0.reuse.F32 ;  /* 0x000000045c5c7c49 */ /* 0x100fe20009200000 */
[----:B------:R-:W-:Y:S01]  /*7010*/  MUFU.EX2 R145, R77 ;  /* 0x0000004d00917308 */ /* 0x000fe20000000800 */
[--C-:B------:R-:W-:Y:S02]  /*7020*/  FFMA2 R46, R46.F32x2.HI_LO, UR4.F32, R0.reuse.F32 ;  /* 0x000000042e2e7c49 */ /* 0x100fe40009200000 */
[--C-:B------:R-:W-:Y:S02]  /*7030*/  FFMA2 R104, R104.F32x2.HI_LO, UR4.F32, R0.reuse.F32 ;  /* 0x0000000468687c49 */ /* 0x100fe40009200000 */
[--C-:B------:R-:W-:Y:S02]  /*7040*/  FFMA2 R124, R124.F32x2.HI_LO, UR4.F32, R0.reuse.F32 ;  /* 0x000000047c7c7c49 */ /* 0x100fe40009200000 */
[--C-:B------:R-:W-:Y:S01]  /*7050*/  FFMA2 R72, R72.F32x2.HI_LO, UR4.F32, R0.reuse.F32 ;  /* 0x0000000448487c49 */ /* 0x100fe20009200000 */
[----:B------:R-:W-:Y:S01]  /*7060*/  MUFU.EX2 R76, R8 ;  /* 0x00000008004c7308 */ /* 0x000fe20000000800 */
[----:B------:R-:W-:-:S02]  /*7070*/  FFMA2 R94, R94.F32x2.HI_LO, UR4.F32, R0.F32 ;  /* 0x000000045e5e7c49 */ /* 0x000fc40009200000 */
[--C-:B------:R-:W-:Y:S02]  /*7080*/  FFMA2 R42, R42.F32x2.HI_LO, UR4.F32, R0.reuse.F32 ;  /* 0x000000042a2a7c49 */ /* 0x100fe40009200000 */
[--C-:B------:R-:W-:Y:S02]  /*7090*/  FFMA2 R98, R98.F32x2.HI_LO, UR4.F32, R0.reuse.F32 ;  /* 0x0000000462627c49 */ /* 0x100fe40009200000 */
[--C-:B------:R-:W-:Y:S01]  /*70a0*/  FFMA2 R12, R12.F32x2.HI_LO, UR4.F32, R0.reuse.F32 ;  /* 0x000000040c0c7c49 */ /* 0x100fe20009200000 */
[----:B------:R1:W-:Y:S01]  /*70b0*/  MUFU.EX2 R77, R9 ;  /* 0x00000009004d7308 */ /* 0x0003e20000000800 */
        /* <DEDUP_REMOVED lines=10> */
[----:B-1----:R-:W-:-:S02]  /*7160*/  FFMA2 R8, R80.F32x2.HI_LO, UR4.F32, R0.F32 ;  /* 0x0000000450087c49 */ /* 0x002fc40009200000 */
[--C-:B------:R-:W-:Y:S02]  /*7170*/  FFMA2 R38, R38.F32x2.HI_LO, UR4.F32, R0.reuse.F32 ;  /* 0x0000000426267c49 */ /* 0x100fe40009200000 */
[--C-:B------:R-:W-:Y:S01]  /*7180*/  FFMA2 R10, R10.F32x2.HI_LO, UR4.F32, R0.reuse.F32 ;  /* 0x000000040a0a7c49 */ /* 0x100fe20009200000 */
[----:B------:R-:W-:Y:S01]  /*7190*/  FMNMX R8, R8, -127, !PT ;  /* 0xc2fe000008087809 */ /* 0x000fe20007800000 */
[--C-:B------:R-:W-:Y:S01]  /*71a0*/  FFMA2 R48, R48.F32x2.HI_LO, UR4.F32, R0.reuse.F32 ;  /* 0x0000000430307c49 */ /* 0x100fe20009200000 */
[----:B------:R-:W-:Y:S01]  /*71b0*/  MUFU.EX2 R116, R78 ;  /* 0x0000004e00747308 */ /* 0x000fe20000000800 */
[----:B------:R-:W-:Y:S01]  /*71c0*/  FMNMX R9, R9, -127, !PT ;  /* 0xc2fe000009097809 */ /* 0x000fe20007800000 */
[--C-:B------:R-:W-:Y:S02]  /*71d0*/  FFMA2 R100, R100.F32x2.HI_LO, UR4.F32, R0.reuse.F32 ;  /* 0x0000000464647c49 */ /* 0x100fe40009200000 */
[--C-:B------:R-:W-:Y:S02]  /*71e0*/  FFMA2 R84, R84.F32x2.HI_LO, UR4.F32, R0.reuse.F32 ;  /* 0x0000000454547c49 */ /* 0x100fe40009200000 */
[----:B------:R-:W-:-:S02]  /*71f0*/  FFMA2 R40, R40.F32x2.HI_LO, UR4.F32, R0.F32 ;  /* 0x0000000428287c49 */ /* 0x000fc40009200000 */
[----:B------:R-:W-:Y:S01]  /*7200*/  MUFU.EX2 R117, R79 ;  /* 0x0000004f00757308 */ /* 0x000fe20000000800 */
[--C-:B------:R-:W-:Y:S02]  /*7210*/  FFMA2 R62, R62.F32x2.HI_LO, UR4.F32, R0.reuse.F32 ;  /* 0x000000043e3e7c49 */ /* 0x100fe40009200000 */
[--C-:B------:R-:W-:Y:S02]  /*7220*/  FFMA2 R50, R50.F32x2.HI_LO, UR4.F32, R0.reuse.F32 ;  /* 0x0000000432327c49 */ /* 0x100fe40009200000 */
[--C-:B------:R-:W-:Y:S02]  /*7230*/  FFMA2 R16, R16.F32x2.HI_LO, UR4.F32, R0.reuse.F32 ;  /* 0x0000000410107c49 */ /* 0x100fe40009200000 */
[--C-:B------:R-:W-:Y:S01]  /*7240*/  FFMA2 R114, R114.F32x2.HI_LO, UR4.F32, R0.reuse.F32 ;  /* 0x0000000472727c49 */ /* 0x100fe20009200000 */
[----:B------:R-:W-:Y:S01]  /*7250*/  MUFU.EX2 R78, R6 ;  /* 0x00000006004e7308 */ /* 0x000fe20000000800 */
[--C-:B------:R-:W-:Y:S02]  /*7260*/  FFMA2 R106, R106.F32x2.HI_LO, UR4.F32, R0.reuse.F32 ;  /* 0x000000046a6a7c49 */ /* 0x100fe40009200000 */
[----:B------:R-:W-:-:S02]  /*7270*/  FFMA2 R112, R112.F32x2.HI_LO, UR4.F32, R0.F32 ;  /* 0x0000000470707c49 */ /* 0x000fc40009200000 */
[--C-:B------:R-:W-:Y:S02]  /*7280*/  FFMA2 R86, R86.F32x2.HI_LO, UR4.F32, R0.reuse.F32 ;  /* 0x0000000456567c49 */ /* 0x100fe40009200000 */
[--C-:B------:R-:W-:Y:S01]  /*7290*/  FFMA2 R88, R88.F32x2.HI_LO, UR4.F32, R0.reuse.F32 ;  /* 0x0000000458587c49 */ /* 0x100fe20009200000 */
[----:B------:R1:W-:Y:S01]  /*72a0*/  MUFU.EX2 R79, R7 ;  /* 0x00000007004f7308 */ /* 0x0003e20000000800 */
        /* <DEDUP_REMOVED lines=9> */
[----:B------:R-:W-:Y:S01]  /*7340*/  MUFU.EX2 R137, R131 ;  /* 0x0000008300897308 */ /* 0x000fe20000000800 */
[--C-:B-1----:R-:W-:Y:S02]  /*7350*/  FFMA2 R6, R82.F32x2.HI_LO, UR4.F32, R0.reuse.F32 ;  /* 0x0000000452067c49 */ /* 0x102fe40009200000 */
[--C-:B------:R-:W-:Y:S02]  /*7360*/  FFMA2 R126, R126.F32x2.HI_LO, UR4.F32, R0.reuse.F32 ;  /* 0x000000047e7e7c49 */ /* 0x100fe40009200000 */
[--C-:B------:R-:W-:Y:S01]  /*7370*/  FFMA2 R70, R70.F32x2.HI_LO, UR4.F32, R0.reuse.F32 ;  /* 0x0000000446467c49 */ /* 0x100fe20009200000 */
[----:B------:R-:W-:Y:S01]  /*7380*/  FMNMX R6, R6, -127, !PT ;  /* 0xc2fe000006067809 */ /* 0x000fe20007800000 */
[--C-:B------:R-:W-:Y:S01]  /*7390*/  FFMA2 R108, R108.F32x2.HI_LO, UR4.F32, R0.reuse.F32 ;  /* 0x000000046c6c7c49 */ /* 0x100fe20009200000 */
[----:B------:R-:W-:Y:S01]  /*73a0*/  MUFU.EX2 R130, R92 ;  /* 0x0000005c00827308 */ /* 0x000fe20000000800 */
[----:B------:R-:W-:Y:S01]  /*73b0*/  FMNMX R7, R7, -127, !PT ;  /* 0xc2fe000007077809 */ /* 0x000fe20007800000 */
[----:B------:R-:W-:-:S02]  /*73c0*/  FFMA2 R110, R110.F32x2.HI_LO, UR4.F32, R0.F32 ;  /* 0x000000046e6e7c49 */ /* 0x000fc40009200000 */
[--C-:B------:R-:W-:Y:S02]  /*73d0*/  FFMA2 R60, R60.F32x2.HI_LO, UR4.F32, R0.reuse.F32 ;  /* 0x000000043c3c7c49 */ /* 0x100fe40009200000 */
[--C-:B------:R-:W-:Y:S02]  /*73e0*/  FFMA2 R90, R90.F32x2.HI_LO, UR4.F32, R0.reuse.F32 ;  /* 0x000000045a5a7c49 */ /* 0x100fe40009200000 */
[----:B------:R-:W-:Y:S01]  /*73f0*/  MUFU.EX2 R131, R93 ;  /* 0x0000005d00837308 */ /* 0x000fe20000000800 */
[----:B------:R-:W-:-:S07]  /*7400*/  FFMA2 R54, R54.F32x2.HI_LO, UR4.F32, R0.F32 ;  /* 0x0000000436367c49 */ /* 0x000fce0009200000 */
[----:B------:R-:W-:Y:S08]  /*7410*/  MUFU.EX2 R92, R46 ;  /* 0x0000002e005c7308 */ /* 0x000ff00000000800 */
[----:B------:R1:W-:Y:S08]  /*7420*/  MUFU.EX2 R93, R47 ;  /* 0x0000002f005d7308 */ /* 0x0003f00000000800 */
[----:B------:R-:W-:Y:S08]  /*7430*/  MUFU.EX2 R166, R104 ;  /* 0x0000006800a67308 */ /* 0x000ff00000000800 */
[----:B------:R-:W-:Y:S01]  /*7440*/  MUFU.EX2 R167, R105 ;  /* 0x0000006900a77308 */ /* 0x000fe20000000800 */
[----:B-1----:R-:W-:-:S04]  /*7450*/  FADD2.RM R46, R8.F32x2.HI_LO, 12582912 ;  /* 0x4b400000082e744b */ /* 0x002fc80000204000 */
[----:B------:R-:W-:-:S03]  /*7460*/  FADD2 R2, R46.F32x2.HI_LO, -12582912 ;  /* 0xcb4000002e02744b */ /* 0x000fc60000200000 */
[----:B------:R-:W-:Y:S01]  /*7470*/  MUFU.EX2 R160, R124 ;  /* 0x0000007c00a07308 */ /* 0x000fe20000000800 */
[----:B------:R-:W-:-:S07]  /*7480*/  FADD2 R8, R8.F32x2.HI_LO, -R2.F32x2.HI_LO ;  /* 0x800000020808724b */ /* 0x000fce0000000000 */
[----:B------:R-:W-:Y:S08]  /*7490*/  MUFU.EX2 R161, R125 ;  /* 0x0000007d00a17308 */ /* 0x000ff00000000800 */
[----:B------:R-:W-:Y:S08]  /*74a0*/  MUFU.EX2 R124, R72 ;  /* 0x00000048007c7308 */ /* 0x000ff00000000800 */
[----:B------:R-:W-:Y:S08]  /*74b0*/  MUFU.EX2 R125, R73 ;  /* 0x00000049007d7308 */ /* 0x000ff00000000800 */
[----:B------:R-:W-:Y:S08]  /*74c0*/  MUFU.EX2 R104, R94 ;  /* 0x0000005e00687308 */ /* 0x000ff00000000800 */
[----:B------:R-:W-:Y:S08]  /*74d0*/  MUFU.EX2 R105, R95 ;  /* 0x0000005f00697308 */ /* 0x000ff00000000800 */
[----:B------:R-:W-:Y:S08]  /*74e0*/  MUFU.EX2 R94, R42 ;  /* 0x0000002a005e7308 */ /* 0x000ff00000000800 */
[----:B------:R1:W-:Y:S08]  /*74f0*/  MUFU.EX2 R95, R43 ;  /* 0x0000002b005f7308 */ /* 0x0003f00000000800 */
[----:B------:R2:W-:Y:S08]  /*7500*/  MUFU.EX2 R72, R12 ;  /* 0x0000000c00487308 */ /* 0x0005f00000000800 */
[----:B------:R3:W-:Y:S01]  /*7510*/  MUFU.EX2 R73, R13 ;  /* 0x0000000d00497308 */ /* 0x0007e20000000800 */
[----:B-1----:R-:W-:-:S04]  /*7520*/  FADD2.RM R42, R6.F32x2.HI_LO, 12582912 ;  /* 0x4b400000062a744b */ /* 0x002fc80000204000 */
[----:B------:R-:W-:-:S03]  /*7530*/  FADD2 R2, R42.F32x2.HI_LO, -12582912 ;  /* 0xcb4000002a02744b */ /* 0x000fc60000200000 */
[----:B------:R-:W-:Y:S01]  /*7540*/  MUFU.EX2 R146, R122 ;  /* 0x0000007a00927308 */ /* 0x000fe20000000800 */
[----:B--2---:R-:W-:Y:S01]  /*7550*/  FMNMX R12, R98, -127, !PT ;  /* 0xc2fe0000620c7809 */ /* 0x004fe20007800000 */
[----:B------:R-:W-:-:S06]  /*7560*/  FADD2 R6, R6.F32x2.HI_LO, -R2.F32x2.HI_LO ;  /* 0x800000020606724b */ /* 0x000fcc0000000000 */
[----:B------:R-:W-:Y:S01]  /*7570*/  MUFU.EX2 R147, R123 ;  /* 0x0000007b00937308 */ /* 0x000fe20000000800 */
[----:B---3--:R-:W-:-:S07]  /*7580*/  FMNMX R13, R99, -127, !PT ;  /* 0xc2fe0000630d7809 */ /* 0x008fce0007800000 */
[----:B------:R-:W-:Y:S08]  /*7590*/  MUFU.EX2 R138, R128 ;  /* 0x00000080008a7308 */ /* 0x000ff00000000800 */
        /* <DEDUP_REMOVED lines=11> */
[----:B-1----:R-:W-:Y:S01]  /*7650*/  FFMA2 R36, R18.F32x2.HI_LO, UR4.F32, R0.F32 ;  /* 0x0000000412247c49 */ /* 0x002fe20009200000 */
[----:B------:R-:W-:-:S02]  /*7660*/  FMNMX R18, R48, -127, !PT ;  /* 0xc2fe000030127809 */ /* 0x000fc40007800000 */
[----:B------:R-:W-:-:S04]  /*7670*/  FMNMX R19, R49, -127, !PT ;  /* 0xc2fe000031137809 */ /* 0x000fc80007800000 */
[----:B------:R-:W-:Y:S01]  /*7680*/  MUFU.EX2 R102, R38 ;  /* 0x0000002600667308 */ /* 0x000fe20000000800 */
[----:B--2---:R-:W-:-:S07]  /*7690*/  FMNMX R14, R96, -127, !PT ;  /* 0xc2fe0000600e7809 */ /* 0x004fce0007800000 */
[----:B------:R1:W-:Y:S01]  /*76a0*/  MUFU.EX2 R103, R39 ;  /* 0x0000002700677308 */ /* 0x0003e20000000800 */
[----:B---3--:R-:W-:-:S07]  /*76b0*/  FMNMX R15, R97, -127, !PT ;  /* 0xc2fe0000610f7809 */ /* 0x008fce0007800000 */
[----:B------:R-:W-:Y:S08]  /*76c0*/  MUFU.EX2 R74, R10 ;  /* 0x0000000a004a7308 */ /* 0x000ff00000000800 */
[----:B------:R2:W-:Y:S01]  /*76d0*/  MUFU.EX2 R75, R11 ;  /* 0x0000000b004b7308 */ /* 0x0005e20000000800 */
[----:B-1----:R-:W-:-:S04]  /*76e0*/  FADD2.RM R38, R12.F32x2.HI_LO, 12582912 ;  /* 0x4b4000000c26744b */ /* 0x002fc80000204000 */
[----:B------:R-:W-:-:S03]  /*76f0*/  FADD2 R2, R38.F32x2.HI_LO, -12582912 ;  /* 0xcb4000002602744b */ /* 0x000fc60000200000 */
[----:B------:R-:W-:Y:S01]  /*7700*/  MUFU.EX2 R172, R100 ;  /* 0x0000006400ac7308 */ /* 0x000fe20000000800 */
[----:B------:R-:W-:-:S07]  /*7710*/  FADD2 R12, R12.F32x2.HI_LO, -R2.F32x2.HI_LO ;  /* 0x800000020c0c724b */ /* 0x000fce0000000000 */
[----:B------:R-:W-:Y:S01]  /*7720*/  MUFU.EX2 R173, R101 ;  /* 0x0000006500ad7308 */ /* 0x000fe20000000800 */
[----:B--2---:R-:W-:-:S05]  /*7730*/  FFMA2 R10, R64.F32x2.HI_LO, UR4.F32, R0.F32 ;  /* 0x00000004400a7c49 */ /* 0x004fca0009200000 */
[----:B------:R-:W-:Y:S02]  /*7740*/  FMNMX R10, R10, -127, !PT ;  /* 0xc2fe00000a0a7809 */ /* 0x000fe40007800000 */
[----:B------:R-:W-:Y:S01]  /*7750*/  MUFU.EX2 R142, R84 ;  /* 0x00000054008e7308 */ /* 0x000fe20000000800 */
[----:B------:R-:W-:-:S07]  /*7760*/  FMNMX R11, R11, -127, !PT ;  /* 0xc2fe00000b0b7809 */ /* 0x000fce0007800000 */
[----:B------:R-:W-:Y:S08]  /*7770*/  MUFU.EX2 R143, R85 ;  /* 0x00000055008f7308 */ /* 0x000ff00000000800 */
[----:B------:R-:W-:Y:S08]  /*7780*/  MUFU.EX2 R100, R40 ;  /* 0x0000002800647308 */ /* 0x000ff00000000800 */
[----:B------:R1:W-:Y:S08]  /*7790*/  MUFU.EX2 R101, R41 ;  /* 0x0000002900657308 */ /* 0x0003f00000000800 */
[----:B------:R-:W-:Y:S08]  /*77a0*/  MUFU.EX2 R84, R62 ;  /* 0x0000003e00547308 */ /* 0x000ff00000000800 */
[----:B------:R2:W-:Y:S01]  /*77b0*/  MUFU.EX2 R85, R63 ;  /* 0x0000003f00557308 */ /* 0x0005e20000000800 */
[----:B-1----:R-:W-:-:S07]  /*77c0*/  FADD2.RM R40, R14.F32x2.HI_LO, 12582912 ;  /* 0x4b4000000e28744b */ /* 0x002fce0000204000 */
[----:B------:R1:W-:Y:S08]  /*77d0*/  MUFU.EX2 R64, R16 ;  /* 0x0000001000407308 */ /* 0x0003f00000000800 */
[----:B------:R3:W-:Y:S01]  /*77e0*/  MUFU.EX2 R65, R17 ;  /* 0x0000001100417308 */ /* 0x0007e20000000800 */
[----:B--2---:R-:W-:Y:S02]  /*77f0*/  FFMA2 R62, R32.F32x2.HI_LO, UR4.F32, R0.F32 ;  /* 0x00000004203e7c49 */ /* 0x004fe40009200000 */
[----:B------:R-:W-:-:S04]  /*7800*/  FADD2.RM R32, R18.F32x2.HI_LO, 12582912 ;  /* 0x4b4000001220744b */ /* 0x000fc80000204000 */
[----:B------:R-:W-:Y:S01]  /*7810*/  FADD2 R2, R32.F32x2.HI_LO, -12582912 ;  /* 0xcb4000002002744b */ /* 0x000fe20000200000 */
[----:B------:R-:W-:Y:S01]  /*7820*/  MUFU.EX2 R154, R114 ;  /* 0x00000072009a7308 */ /* 0x000fe20000000800 */
[----:B-1----:R-:W-:Y:S02]  /*7830*/  FMNMX R16, R50, -127, !PT ;  /* 0xc2fe000032107809 */ /* 0x002fe40007800000 */
[----:B------:R-:W-:-:S05]  /*7840*/  FADD2 R18, R18.F32x2.HI_LO, -R2.F32x2.HI_LO ;  /* 0x800000021212724b */ /* 0x000fca0000000000 */
        /* <DEDUP_REMOVED lines=12> */
[----:B------:R-:W-:Y:S08]  /*7910*/  MUFU.EX2 R106, R4 ;  /* 0x00000004006a7308 */ /* 0x000ff00000000800 */
[----:B------:R2:W-:Y:S01]  /*7920*/  MUFU.EX2 R107, R5 ;  /* 0x00000005006b7308 */ /* 0x0005e20000000800 */
[----:B-1----:R-:W-:-:S02]  /*7930*/  FFMA2 R58, R28.F32x2.HI_LO, UR4.F32, R0.F32 ;  /* 0x000000041c3a7c49 */ /* 0x002fc40009200000 */
[----:B------:R-:W-:-:S05]  /*7940*/  FADD2.RM R28, R16.F32x2.HI_LO, 12582912 ;  /* 0x4b400000101c744b */ /* 0x000fca0000204000 */
[----:B------:R-:W-:Y:S08]  /*7950*/  MUFU.EX2 R88, R56 ;  /* 0x0000003800587308 */ /* 0x000ff00000000800 */
[----:B------:R1:W-:Y:S01]  /*7960*/  MUFU.EX2 R89, R57 ;  /* 0x0000003900597308 */ /* 0x0003e20000000800 */
[----:B--2---:R-:W-:-:S04]  /*7970*/  FADD2 R4, R40.F32x2.HI_LO, -12582912 ;  /* 0xcb4000002804744b */ /* 0x004fc80000200000 */
[----:B------:R-:W-:Y:S02]  /*7980*/  FADD2 R14, R14.F32x2.HI_LO, -R4.F32x2.HI_LO ;  /* 0x800000040e0e724b */ /* 0x000fe40000000000 */
[----:B------:R-:W-:Y:S01]  /*7990*/  FADD2 R4, R28.F32x2.HI_LO, -12582912 ;  /* 0xcb4000001c04744b */ /* 0x000fe20000200000 */
[----:B------:R-:W-:Y:S03]  /*79a0*/  MUFU.EX2 R148, R120 ;  /* 0x0000007800947308 */ /* 0x000fe60000000800 */
[----:B------:R-:W-:-:S05]  /*79b0*/  FADD2 R16, R16.F32x2.HI_LO, -R4.F32x2.HI_LO ;  /* 0x800000041010724b */ /* 0x000fca0000000000 */
[----:B------:R-:W-:Y:S01]  /*79c0*/  MUFU.EX2 R149, R121 ;  /* 0x0000007900957308 */ /* 0x000fe20000000800 */
[----:B-1----:R-:W-:Y:S02]  /*79d0*/  FFMA2 R56, R26.F32x2.HI_LO, UR4.F32, R0.F32 ;  /* 0x000000041a387c49 */ /* 0x002fe40009200000 */
[----:B------:R-:W-:-:S04]  /*79e0*/  FADD2.RM R26, R10.F32x2.HI_LO, 12582912 ;  /* 0x4b4000000a1a744b */ /* 0x000fc80000204000 */
[----:B------:R-:W-:Y:S01]  /*79f0*/  FADD2 R2, R26.F32x2.HI_LO, -12582912 ;  /* 0xcb4000001a02744b */ /* 0x000fe20000200000 */
[----:B------:R-:W-:Y:S08]  /*7a00*/  MUFU.EX2 R120, R44 ;  /* 0x0000002c00787308 */ /* 0x000ff00000000800 */
[----:B------:R1:W-:Y:S08]  /*7a10*/  MUFU.EX2 R121, R45 ;  /* 0x0000002d00797308 */ /* 0x0003f00000000800 */
[----:B------:R-:W-:Y:S08]  /*7a20*/  MUFU.EX2 R150, R118 ;  /* 0x0000007600967308 */ /* 0x000ff00000000800 */
[----:B------:R-:W2:Y:S01]  /*7a30*/  MUFU.EX2 R151, R119 ;  /* 0x0000007700977308 */ /* 0x000ea20000000800 */
[----:B-1----:R-:W-:Y:S01]  /*7a40*/  FFMA2 R44, R20.F32x2.HI_LO, UR4.F32, R0.F32 ;  /* 0x00000004142c7c49 */ /* 0x002fe20009200000 */
[----:B------:R-:W-:Y:S01]  /*7a50*/  FMNMX R20, R66, -127, !PT ;  /* 0xc2fe000042147809 */ /* 0x000fe20007800000 */
[----:B------:R-:W-:Y:S01]  /*7a60*/  IMAD.MOV.U32 R66, RZ, RZ, 0x3d9df09d ;  /* 0x3d9df09dff427424 */ /* 0x000fe200078e00ff */
[----:B------:R-:W-:-:S03]  /*7a70*/  FMNMX R21, R67, -127, !PT ;  /* 0xc2fe000043157809 */ /* 0x000fc60007800000 */
[----:B------:R-:W-:Y:S01]  /*7a80*/  FFMA2 R4, R8.F32x2.HI_LO, R66.F32, 0.22756439447402954102 ;  /* 0x3e6906a408047449 */ /* 0x000fe20001200042 */
[----:B------:R-:W-:Y:S03]  /*7a90*/  MUFU.EX2 R118, R52 ;  /* 0x0000003400767308 */ /* 0x000fe60000000800 */
[----:B------:R-:W-:-:S05]  /*7aa0*/  FFMA2 R4, R4.F32x2.HI_LO, R8.F32x2.HI_LO, 0.69514614343643188477 ;  /* 0x3f31f51904047449 */ /* 0x000fca0000200008 */
[----:B------:R1:W-:Y:S08]  /*7ab0*/  MUFU.EX2 R119, R53 ;  /* 0x0000003500777308 */ /* 0x0003f00000000800 */
[----:B------:R-:W-:Y:S08]  /*7ac0*/  MUFU.EX2 R140, R126 ;  /* 0x0000007e008c7308 */ /* 0x000ff00000000800 */
[----:B------:R-:W-:Y:S01]  /*7ad0*/  MUFU.EX2 R141, R127 ;  /* 0x0000007f008d7308 */ /* 0x000fe20000000800 */
[----:B-1----:R-:W-:-:S02]  /*7ae0*/  FFMA2 R52, R22.F32x2.HI_LO, UR4.F32, R0.F32 ;  /* 0x0000000416347c49 */ /* 0x002fc40009200000 */
[----:B------:R-:W-:Y:S02]  /*7af0*/  FADD2 R22, R10.F32x2.HI_LO, -R2.F32x2.HI_LO ;  /* 0x800000020a16724b */ /* 0x000fe40000000000 */
[----:B------:R-:W-:-:S03]  /*7b00*/  FFMA2 R2, R6.F32x2.HI_LO, R66.F32, 0.22756439447402954102 ;  /* 0x3e6906a406027449 */ /* 0x000fc60001200042 */
[----:B------:R-:W-:Y:S01]  /*7b10*/  MUFU.EX2 R126, R70 ;  /* 0x00000046007e7308 */ /* 0x000fe20000000800 */
[----:B------:R-:W-:-:S07]  /*7b20*/  FFMA2 R2, R2.F32x2.HI_LO, R6.F32x2.HI_LO, 0.69514614343643188477 ;  /* 0x3f31f51902027449 */ /* 0x000fce0000200006 */
[----:B------:R1:W-:Y:S08]  /*7b30*/  MUFU.EX2 R127, R71 ;  /* 0x00000047007f7308 */ /* 0x0003f00000000800 */
[----:B------:R-:W-:Y:S08]  /*7b40*/  MUFU.EX2 R50, R36 ;  /* 0x0000002400327308 */ /* 0x000ff00000000800 */
[----:B------:R3:W-:Y:S01]  /*7b50*/  MUFU.EX2 R51, R37 ;  /* 0x0000002500337308 */ /* 0x0007e20000000800 */
[----:B-1----:R-:W-:-:S02]  /*7b60*/  FFMA2 R70, R34.F32x2.HI_LO, UR4.F32, R0.F32 ;  /* 0x0000000422467c49 */ /* 0x002fc40009200000 */
[----:B------:R-:W-:Y:S02]  /*7b70*/  FFMA2 R34, R2.F32x2.HI_LO, R6.F32x2.HI_LO, 1 ;  /* 0x3f80000002227449 */ /* 0x000fe40000200006 */
[----:B------:R-:W-:Y:S02]  /*7b80*/  FFMA2 R2, R12.F32x2.HI_LO, R66.F32, 0.22756439447402954102 ;  /* 0x3e6906a40c027449 */ /* 0x000fe40001200042 */
[----:B------:R-:W-:Y:S01]  /*7b90*/  IMAD R34, R42, 0x800000, R34 ;  /* 0x008000002a227824 */ /* 0x000fe200078e0222 */
[----:B------:R-:W-:Y:S01]  /*7ba0*/  MUFU.EX2 R170, R108 ;  /* 0x0000006c00aa7308 */ /* 0x000fe20000000800 */
[----:B------:R-:W-:Y:S02]  /*7bb0*/  FFMA2 R2, R2.F32x2.HI_LO, R12.F32x2.HI_LO, 0.69514614343643188477 ;  /* 0x3f31f51902027449 */ /* 0x000fe4000020000c */
[----:B------:R-:W-:-:S05]  /*7bc0*/  IMAD R35, R43, 0x800000, R35 ;  /* 0x008000002b237824 */ /* 0x000fca00078e0223 */
[----:B------:R-:W-:Y:S01]  /*7bd0*/  MUFU.EX2 R171, R109 ;  /* 0x0000006d00ab7308 */ /* 0x000fe20000000800 */
[----:B---3--:R-:W-:Y:S01]  /*7be0*/  FFMA2 R36, R4.F32x2.HI_LO, R8.F32x2.HI_LO, 1 ;  /* 0x3f80000004247449 */ /* 0x008fe20000200008 */
[----:B--2---:R-:W-:Y:S01]  /*7bf0*/  F2FP.SATFINITE.E4M3.F32.PACK_AB_MERGE_C R9, R151, R150, RZ ;  /* 0x000000969709723e */ /* 0x004fe200048070ff */
[----:B------:R-:W-:-:S04]  /*7c00*/  FFMA2 R4, R14.F32x2.HI_LO, R66.F32, 0.22756439447402954102 ;  /* 0x3e6906a40e047449 */ /* 0x000fc80001200042 */
[----:B------:R-:W-:Y:S01]  /*7c10*/  FFMA2 R4, R4.F32x2.HI_LO, R14.F32x2.HI_LO, 0.69514614343643188477 ;  /* 0x3f31f51904047449 */ /* 0x000fe2000020000e */
[----:B------:R-:W-:Y:S08]  /*7c20*/  MUFU.EX2 R158, R110 ;  /* 0x0000006e009e7308 */ /* 0x000ff00000000800 */
[----:B------:R-:W1:Y:S08]  /*7c30*/  MUFU.EX2 R159, R111 ;  /* 0x0000006f009f7308 */ /* 0x000e700000000800 */
[----:B------:R-:W-:Y:S08]  /*7c40*/  MUFU.EX2 R108, R60 ;  /* 0x0000003c006c7308 */ /* 0x000ff00000000800 */
[----:B------:R2:W-:Y:S08]  /*7c50*/  MUFU.EX2 R109, R61 ;  /* 0x0000003d006d7308 */ /* 0x0005f00000000800 */
[----:B------:R-:W-:Y:S08]  /*7c60*/  MUFU.EX2 R110, R90 ;  /* 0x0000005a006e7308 */ /* 0x000ff00000000800 */
[----:B------:R-:W-:Y:S01]  /*7c70*/  MUFU.EX2 R111, R91 ;  /* 0x0000005b006f7308 */ /* 0x000fe20000000800 */
[----:B--2---:R-:W-:-:S02]  /*7c80*/  FFMA2 R60, R30.F32x2.HI_LO, UR4.F32, R0.F32 ;  /* 0x000000041e3c7c49 */ /* 0x004fc40009200000 */
[----:B------:R-:W-:Y:S02]  /*7c90*/  FFMA2 R30, R4.F32x2.HI_LO, R14.F32x2.HI_LO, 1 ;  /* 0x3f800000041e7449 */ /* 0x000fe4000020000e */
[----:B------:R-:W-:Y:S02]  /*7ca0*/  FFMA2 R14, R2.F32x2.HI_LO, R12.F32x2.HI_LO, 1 ;  /* 0x3f800000020e7449 */ /* 0x000fe4000020000c */
[-C--:B------:R-:W-:Y:S01]  /*7cb0*/  FFMA2 R4, R18.F32x2.HI_LO, R66.reuse.F32, 0.22756439447402954102 ;  /* 0x3e6906a412047449 */ /* 0x080fe20001200042 */
[----:B------:R-:W-:Y:S01]  /*7cc0*/  MUFU.EX2 R90, R54 ;  /* 0x00000036005a7308 */ /* 0x000fe20000000800 */
[----:B------:R-:W-:Y:S02]  /*7cd0*/  FFMA2 R2, R16.F32x2.HI_LO, R66.F32, 0.22756439447402954102 ;  /* 0x3e6906a410027449 */ /* 0x000fe40001200042 */
[----:B------:R-:W-:Y:S02]  /*7ce0*/  IMAD R38, R38, 0x800000, R14 ;  /* 0x0080000026267824 */ /* 0x000fe400078e020e */
[----:B------:R-:W-:Y:S01]  /*7cf0*/  FFMA2 R6, R4.F32x2.HI_LO, R18.F32x2.HI_LO, 0.69514614343643188477 ;  /* 0x3f31f51904067449 */ /* 0x000fe20000200012 */
[----:B------:R-:W-:Y:S01]  /*7d00*/  F2FP.SATFINITE.E4M3.F32.PACK_AB_MERGE_C R4, R173, R172, RZ ;  /* 0x000000acad04723e */ /* 0x000fe200048070ff */
[----:B------:R-:W-:Y:S01]  /*7d10*/  FFMA2 R2, R2.F32x2.HI_LO, R16.F32x2.HI_LO, 0.69514614343643188477 ;  /* 0x3f31f51902027449 */ /* 0x000fe20000200010 */
[----:B------:R-:W-:Y:S01]  /*7d20*/  F2FP.SATFINITE.E4M3.F32.PACK_AB_MERGE_C R5, R167, R166, RZ ;  /* 0x000000a6a705723e */ /* 0x000fe200048070ff */
[----:B------:R-:W-:Y:S01]  /*7d30*/  FFMA2 R18, R6.F32x2.HI_LO, R18.F32x2.HI_LO, 1 ;  /* 0x3f80000006127449 */ /* 0x000fe20000200012 */
[----:B------:R2:W3:Y:S01]  /*7d40*/  MUFU.EX2 R91, R55 ;  /* 0x00000037005b7308 */ /* 0x0004e20000000800 */
[----:B------:R-:W-:Y:S01]  /*7d50*/  FFMA2 R16, R2.F32x2.HI_LO, R16.F32x2.HI_LO, 1 ;  /* 0x3f80000002107449 */ /* 0x000fe20000200010 */
[----:B-1----:R-:W-:Y:S01]  /*7d60*/  F2FP.SATFINITE.E4M3.F32.PACK_AB_MERGE_C R2, R159, R158, RZ ;  /* 0x0000009e9f02723e */ /* 0x002fe200048070ff */
[----:B------:R-:W-:Y:S01]  /*7d70*/  FFMA2 R12, R22.F32x2.HI_LO, R66.F32, 0.22756439447402954102 ;  /* 0x3e6906a4160c7449 */ /* 0x000fe20001200042 */
[----:B------:R-:W-:Y:S01]  /*7d80*/  F2FP.SATFINITE.E4M3.F32.PACK_AB_MERGE_C R6, R171, R170, RZ ;  /* 0x000000aaab06723e */ /* 0x000fe200048070ff */
[----:B------:R-:W-:Y:S01]  /*7d90*/  IMAD R28, R28, 0x800000, R16 ;  /* 0x008000001c1c7824 */ /* 0x000fe200078e0210 */
[----:B------:R-:W-:Y:S01]  /*7da0*/  F2FP.SATFINITE.E4M3.F32.PACK_AB_MERGE_C R3, R155, R154, RZ ;  /* 0x0000009a9b03723e */ /* 0x000fe200048070ff */
[----:B------:R-:W-:Y:S01]  /*7db0*/  FFMA2 R12, R12.F32x2.HI_LO, R22.F32x2.HI_LO, 0.69514614343643188477 ;  /* 0x3f31f5190c0c7449 */ /* 0x000fe20000200016 */
[----:B------:R1:W-:Y:S01]  /*7dc0*/  MUFU.EX2 R48, R44 ;  /* 0x0000002c00307308 */ /* 0x0003e20000000800 */
[----:B------:R-:W-:Y:S01]  /*7dd0*/  F2FP.SATFINITE.E4M3.F32.PACK_AB_MERGE_C R7, R157, R156, RZ ;  /* 0x0000009c9d07723e */ /* 0x000fe200048070ff */
[----:B------:R-:W-:Y:S01]  /*7de0*/  IMAD R32, R32, 0x800000, R18 ;  /* 0x0080000020207824 */ /* 0x000fe200078e0212 */
[----:B------:R-:W-:Y:S01]  /*7df0*/  PRMT R6, R6, 0x5410, R2 ;  /* 0x0000541006067816 */ /* 0x000fe20000000002 */
[----:B------:R-:W-:Y:S01]  /*7e00*/  FFMA2 R12, R12.F32x2.HI_LO, R22.F32x2.HI_LO, 1 ;  /* 0x3f8000000c0c7449 */ /* 0x000fe20000200016 */
[----:B------:R-:W-:Y:S01]  /*7e10*/  PRMT R7, R7, 0x5410, R3 ;  /* 0x0000541007077816 */ /* 0x000fe20000000003 */
[----:B------:R-:W-:Y:S01]  /*7e20*/  IMAD R22, R46, 0x800000, R36 ;  /* 0x008000002e167824 */ /* 0x000fe200078e0224 */
[----:B------:R-:W-:Y:S01]  /*7e30*/  F2FP.SATFINITE.E4M3.F32.PACK_AB_MERGE_C R2, R141, R140, RZ ;  /* 0x0000008c8d02723e */ /* 0x000fe200048070ff */
[----:B------:R-:W-:-:S02]  /*7e40*/  IMAD R23, R47, 0x800000, R37 ;  /* 0x008000002f177824 */ /* 0x000fc400078e0225 */
[----:B--2---:R-:W-:Y:S02]  /*7e50*/  FFMA2 R54, R24.F32x2.HI_LO, UR4.F32, R0.F32 ;  /* 0x0000000418367c49 */ /* 0x004fe40009200000 */
[----:B------:R-:W-:Y:S02]  /*7e60*/  IMAD.U32 R0, RZ, RZ, UR15 ;  /* 0x0000000fff007e24 */ /* 0x000fe4000f8e00ff */
[----:B------:R-:W-:Y:S01]  /*7e70*/  FADD2.RM R24, R20.F32x2.HI_LO, 12582912 ;  /* 0x4b4000001418744b */ /* 0x000fe20000204000 */
[----:B------:R-:W-:Y:S01]  /*7e80*/  F2FP.SATFINITE.E4M3.F32.PACK_AB_MERGE_C R3, R137, R136, RZ ;  /* 0x000000888903723e */ /* 0x000fe200048070ff */
[----:B------:R-:W-:Y:S01]  /*7e90*/  IMAD R36, R26, 0x800000, R12 ;  /* 0x008000001a247824 */ /* 0x000fe200078e020c */
[----:B------:R-:W-:Y:S01]  /*7ea0*/  F2FP.SATFINITE.E4M3.F32.PACK_AB_MERGE_C R12, R153, R152, RZ ;  /* 0x00000098990c723e */ /* 0x000fe200048070ff */
[----:B------:R-:W-:Y:S01]  /*7eb0*/  FADD2 R10, R24.F32x2.HI_LO, -12582912 ;  /* 0xcb400000180a744b */ /* 0x000fe20000200000 */
[----:B------:R-:W-:Y:S01]  /*7ec0*/  LOP3.LUT R0, R0, 0x7f, R186, 0xf8, !PT ;  /* 0x0000007f00007812 */ /* 0x000fe200078ef8ba */
[----:B------:R-:W-:Y:S01]  /*7ed0*/  IMAD R37, R27, 0x800000, R13 ;  /* 0x008000001b257824 */ /* 0x000fe200078e020d */
[----:B-1----:R-:W-:Y:S01]  /*7ee0*/  FSEL R44, R133, 1, !P1 ;  /* 0x3f800000852c7808 */ /* 0x002fe20004800000 */
[----:B------:R-:W-:Y:S01]  /*7ef0*/  FADD2 R20, R20.F32x2.HI_LO, -R10.F32x2.HI_LO ;  /* 0x8000000a1414724b */ /* 0x000fe20000000000 */
[----:B------:R-:W-:Y:S01]  /*7f00*/  LEA R8, R0, UR12, 0x2 ;  /* 0x0000000c00087c11 */ /* 0x000fe2000f8e10ff */
[----:B------:R-:W-:Y:S01]  /*7f10*/  IMAD R29, R29, 0x800000, R17 ;  /* 0x008000001d1d7824 */ /* 0x000fe200078e0211 */
[----:B------:R-:W-:Y:S01]  /*7f20*/  F2FP.SATFINITE.E4M3.F32.PACK_AB_MERGE_C R0, R169, R168, RZ ;  /* 0x000000a8a900723e */ /* 0x000fe200048070ff */
[----:B------:R-:W-:Y:S01]  /*7f30*/  MUFU.EX2 R54, R54 ;  /* 0x0000003600367308 */ /* 0x000fe20000000800 */
[----:B------:R-:W-:Y:S01]  /*7f40*/  F2FP.SATFINITE.E4M3.F32.PACK_AB_MERGE_C R10, R161, R160, RZ ;  /* 0x000000a0a10a723e */ /* 0x000fe200048070ff */
[----:B------:R1:W-:Y:S01]  /*7f50*/  STS [R8+0x18c], R44 ;  /* 0x00018c2c08007388 */ /* 0x0003e20000000800 */
[----:B------:R-:W-:Y:S01]  /*7f60*/  F2FP.SATFINITE.E4M3.F32.PACK_AB_MERGE_C R11, R139, R138, RZ ;  /* 0x0000008a8b0b723e */ /* 0x000fe200048070ff */
[----:B------:R-:W-:Y:S01]  /*7f70*/  IMAD R30, R40, 0x800000, R30 ;  /* 0x00800000281e7824 */ /* 0x000fe200078e021e */
[----:B------:R-:W-:Y:S01]  /*7f80*/  PRMT R4, R4, 0x5410, R0 ;  /* 0x0000541004047816 */ /* 0x000fe20000000000 */
[----:B------:R-:W-:Y:S01]  /*7f90*/  IMAD R31, R41, 0x800000, R31 ;  /* 0x00800000291f7824 */ /* 0x000fe200078e021f */
[----:B------:R-:W-:Y:S01]  /*7fa0*/  F2FP.SATFINITE.E4M3.F32.PACK_AB_MERGE_C R0, R165, R164, RZ ;  /* 0x000000a4a500723e */ /* 0x000fe200048070ff */
[----:B------:R-:W-:Y:S01]  /*7fb0*/  MUFU.EX2 R55, R55 ;  /* 0x0000003700377308 */ /* 0x000fe20000000800 */
[----:B------:R-:W-:Y:S01]  /*7fc0*/  PRMT R10, R10, 0x5410, R2 ;  /* 0x000054100a0a7816 */ /* 0x000fe20000000002 */
[----:B------:R-:W-:Y:S01]  /*7fd0*/  IMAD R39, R39, 0x800000, R15 ;  /* 0x0080000027277824 */ /* 0x000fe200078e020f */
[----:B------:R-:W-:Y:S01]  /*7fe0*/  PRMT R11, R11, 0x5410, R3 ;  /* 0x000054100b0b7816 */ /* 0x000fe20000000003 */
[----:B------:R-:W-:Y:S01]  /*7ff0*/  FFMA2 R2, R20.F32x2.HI_LO, R66.F32, 0.22756439447402954102 ;  /* 0x3e6906a414027449 */ /* 0x000fe20001200042 */
[----:B------:R-:W-:Y:S01]  /*8000*/  PRMT R5, R5, 0x5410, R0 ;  /* 0x0000541005057816 */ /* 0x000fe20000000000 */
[----:B------:R-:W-:Y:S01]  /*8010*/  IMAD R33, R33, 0x800000, R19 ;  /* 0x0080000021217824 */ /* 0x000fe200078e0213 */
[----:B------:R-:W-:Y:S01]  /*8020*/  F2FP.SATFINITE.E4M3.F32.PACK_AB_MERGE_C R0, R147, R146, RZ ;  /* 0x000000929300723e */ /* 0x000fe200048070ff */
[----:B------:R-:W-:Y:S01]  /*8030*/  FFMA2 R2, R2.F32x2.HI_LO, R20.F32x2.HI_LO, 0.69514614343643188477 ;  /* 0x3f31f51902027449 */ /* 0x000fe20000200014 */
[----:B------:R-:W-:Y:S01]  /*8040*/  F2FP.SATFINITE.E4M3.F32.PACK_AB_MERGE_C R13, R125, R124, RZ ;  /* 0x0000007c7d0d723e */ /* 0x000fe200048070ff */
[----:B------:R-:W-:Y:S01]  /*8050*/  MUFU.EX2 R56, R56 ;  /* 0x0000003800387308 */ /* 0x000fe20000000800 */
[----:B------:R-:W-:Y:S01]  /*8060*/  F2FP.SATFINITE.E4M3.F32.PACK_AB_MERGE_C R14, R145, R144, RZ ;  /* 0x00000090910e723e */ /* 0x000fe200048070ff */
[----:B------:R-:W-:Y:S01]  /*8070*/  FFMA2 R2, R2.F32x2.HI_LO, R20.F32x2.HI_LO, 1 ;  /* 0x3f80000002027449 */ /* 0x000fe20000200014 */
[----:B------:R-:W-:-:S02]  /*8080*/  F2FP.SATFINITE.E4M3.F32.PACK_AB_MERGE_C R16, R143, R142, RZ ;  /* 0x0000008e8f10723e */ /* 0x000fc400048070ff */
[----:B------:R-:W-:Y:S01]  /*8090*/  F2FP.SATFINITE.E4M3.F32.PACK_AB_MERGE_C R17, R113, R112, RZ ;  /* 0x000000707111723e */ /* 0x000fe200048070ff */
[----:B------:R-:W-:Y:S01]  /*80a0*/  IMAD R26, R24, 0x800000, R2 ;  /* 0x00800000181a7824 */ /* 0x000fe200078e0202 */
[----:B------:R-:W-:Y:S01]  /*80b0*/  F2FP.SATFINITE.E4M3.F32.PACK_AB_MERGE_C R2, R123, R122, RZ ;  /* 0x0000007a7b02723e */ /* 0x000fe200048070ff */
[----:B------:R-:W-:Y:S01]  /*80c0*/  IMAD R27, R25, 0x800000, R3 ;  /* 0x00800000191b7824 */ /* 0x000fe200078e0203 */
[----:B-1----:R-:W-:Y:S01]  /*80d0*/  F2FP.SATFINITE.E4M3.F32.PACK_AB_MERGE_C R8, R163, R162, RZ ;  /* 0x000000a2a308723e */ /* 0x002fe200048070ff */
[----:B------:R-:W1:Y:S01]  /*80e0*/  MUFU.EX2 R57, R57 ;  /* 0x0000003900397308 */ /* 0x000e620000000800 */
[----:B------:R-:W-:Y:S02]  /*80f0*/  F2FP.SATFINITE.E4M3.F32.PACK_AB_MERGE_C R3, R117, R116, RZ ;  /* 0x000000747503723e */ /* 0x000fe400048070ff */
[----:B------:R-:W-:Y:S02]  /*8100*/  PRMT R8, R8, 0x5410, R9 ;  /* 0x0000541008087816 */ /* 0x000fe40000000009 */
[----:B------:R-:W-:-:S02]  /*8110*/  F2FP.SATFINITE.E4M3.F32.PACK_AB_MERGE_C R9, R149, R148, RZ ;  /* 0x000000949509723e */ /* 0x000fc400048070ff */
[----:B------:R-:W-:Y:S01]  /*8120*/  PRMT R13, R13, 0x5410, R2 ;  /* 0x000054100d0d7816 */ /* 0x000fe20000000002 */
[----:B------:R-:W-:Y:S01]  /*8130*/  MUFU.EX2 R49, R45 ;  /* 0x0000002d00317308 */ /* 0x000fe20000000800 */
[----:B------:R-:W-:Y:S01]  /*8140*/  PRMT R9, R9, 0x5410, R0 ;  /* 0x0000541009097816 */ /* 0x000fe20000000000 */
[----:B------:R-:W-:Y:S01]  /*8150*/  IMAD.U32 R0, RZ, RZ, UR13 ;  /* 0x0000000dff007e24 */ /* 0x000fe2000f8e00ff */
[----:B------:R-:W-:Y:S02]  /*8160*/  PRMT R14, R14, 0x5410, R3 ;  /* 0x000054100e0e7816 */ /* 0x000fe40000000003 */
[----:B------:R-:W-:Y:S02]  /*8170*/  F2FP.SATFINITE.E4M3.F32.PACK_AB_MERGE_C R2, R105, R104, RZ ;  /* 0x000000686902723e */ /* 0x000fe400048070ff */
[----:B------:R2:W-:Y:S06]  /*8180*/  BAR.ARV R0, 0x40 ;  /* 0x000100000000751d */ /* 0x0005ec0000002000 */
[----:B------:R-:W-:Y:S01]  /*8190*/  F2FP.SATFINITE.E4M3.F32.PACK_AB_MERGE_C R18, R131, R130, RZ ;  /* 0x000000828312723e */ /* 0x000fe200048070ff */
[----:B------:R-:W-:Y:S01]  /*81a0*/  MUFU.EX2 R52, R52 ;  /* 0x0000003400347308 */ /* 0x000fe20000000800 */
[----:B------:R4:W-:Y:S01]  /*81b0*/  STTM.x8 tmem[UR6], R4 ;  /* 0x00000004000079ed */ /* 0x0009e200081c0006 */
[----:B------:R-:W-:-:S02]  /*81c0*/  F2FP.SATFINITE.E4M3.F32.PACK_AB_MERGE_C R3, R103, R102, RZ ;  /* 0x000000666703723e */ /* 0x000fc400048070ff */
[----:B------:R-:W-:Y:S02]  /*81d0*/  PRMT R18, R18, 0x5410, R2 ;  /* 0x0000541012127816 */ /* 0x000fe40000000002 */
[----:B---3--:R-:W-:Y:S02]  /*81e0*/  F2FP.SATFINITE.E4M3.F32.PACK_AB_MERGE_C R2, R91, R90, RZ ;  /* 0x0000005a5b02723e */ /* 0x008fe400048070ff */
[----:B------:R-:W-:Y:S01]  /*81f0*/  R2UR UR6, R177 ;  /* 0x00000000b10672ca */ /* 0x000fe200000e0000 */
[----:B------:R-:W3:Y:S01]  /*8200*/  MUFU.EX2 R53, R53 ;  /* 0x0000003500357308 */ /* 0x000ee20000000800 */
[----:B------:R-:W-:Y:S02]  /*8210*/  F2FP.SATFINITE.E4M3.F32.PACK_AB_MERGE_C R15, R23, R22, RZ ;  /* 0x00000016170f723e */ /* 0x000fe400048070ff */
[----:B------:R-:W-:Y:S02]  /*8220*/  F2FP.SATFINITE.E4M3.F32.PACK_AB_MERGE_C R19, R31, R30, RZ ;  /* 0x0000001e1f13723e */ /* 0x000fe400048070ff */
[----:B------:R-:W-:-:S02]  /*8230*/  F2FP.SATFINITE.E4M3.F32.PACK_AB_MERGE_C R20, R27, R26, RZ ;  /* 0x0000001a1b14723e */ /* 0x000fc400048070ff */
[----:B--2---:R-:W-:Y:S01]  /*8240*/  F2FP.SATFINITE.E4M3.F32.PACK_AB_MERGE_C R0, R127, R126, RZ ;  /* 0x0000007e7f00723e */ /* 0x004fe200048070ff */
[----:B------:R-:W-:Y:S03]  /*8250*/  MUFU.EX2 R46, R58 ;  /* 0x0000003a002e7308 */ /* 0x000fe60000000800 */
[----:B------:R-:W-:Y:S02]  /*8260*/  PRMT R12, R12, 0x5410, R0 ;  /* 0x000054100c0c7816 */ /* 0x000fe40000000000 */
[----:B------:R-:W-:-:S03]  /*8270*/  F2FP.SATFINITE.E4M3.F32.PACK_AB_MERGE_C R0, R111, R110, RZ ;  /* 0x0000006e6f00723e */ /* 0x000fc600048070ff */
[----:B------:R-:W-:Y:S01]  /*8280*/  MUFU.EX2 R47, R59 ;  /* 0x0000003b002f7308 */ /* 0x000fe20000000800 */
[----:B------:R-:W-:Y:S02]  /*8290*/  PRMT R17, R17, 0x5410, R0 ;  /* 0x0000541011117816 */ /* 0x000fe40000000000 */
[----:B------:R-:W-:-:S05]  /*82a0*/  F2FP.SATFINITE.E4M3.F32.PACK_AB_MERGE_C R0, R93, R92, RZ ;  /* 0x0000005c5d00723e */ /* 0x000fca00048070ff */
[----:B------:R-:W-:Y:S01]  /*82b0*/  MUFU.EX2 R42, R60 ;  /* 0x0000003c002a7308 */ /* 0x000fe20000000800 */
[----:B----4-:R-:W-:Y:S02]  /*82c0*/  F2FP.SATFINITE.E4M3.F32.PACK_AB_MERGE_C R4, R115, R114, RZ ;  /* 0x000000727304723e */ /* 0x010fe400048070ff */
[----:B------:R-:W-:-:S05]  /*82d0*/  F2FP.SATFINITE.E4M3.F32.PACK_AB_MERGE_C R6, R95, R94, RZ ;  /* 0x0000005e5f06723e */ /* 0x000fca00048070ff */
[----:B------:R-:W2:Y:S01]  /*82e0*/  MUFU.EX2 R43, R61 ;  /* 0x0000003d002b7308 */ /* 0x000ea20000000800 */
[----:B------:R-:W-:Y:S02]  /*82f0*/  PRMT R16, R16, 0x5410, R4 ;  /* 0x0000541010107816 */ /* 0x000fe40000000004 */
[----:B------:R-:W-:Y:S02]  /*8300*/  F2FP.SATFINITE.E4M3.F32.PACK_AB_MERGE_C R5, R101, R100, RZ ;  /* 0x000000646505723e */ /* 0x000fe400048070ff */
[----:B------:R-:W-:Y:S02]  /*8310*/  F2FP.SATFINITE.E4M3.F32.PACK_AB_MERGE_C R4, R129, R128, RZ ;  /* 0x000000808104723e */ /* 0x000fe400048070ff */
[----:B------:R-:W-:Y:S01]  /*8320*/  PRMT R5, R5, 0x5410, R6 ;  /* 0x0000541005057816 */ /* 0x000fe20000000006 */
[----:B------:R-:W-:Y:S01]  /*8330*/  MUFU.EX2 R40, R62 ;  /* 0x0000003e00287308 */ /* 0x000fe20000000800 */
[----:B------:R-:W-:Y:S02]  /*8340*/  PRMT R4, R4, 0x5410, R3 ;  /* 0x0000541004047816 */ /* 0x000fe40000000003 */
[----:B------:R-:W-:-:S02]  /*8350*/  F2FP.SATFINITE.E4M3.F32.PACK_AB_MERGE_C R6, R121, R120, RZ ;  /* 0x000000787906723e */ /* 0x000fc400048070ff */
[----:B------:R-:W-:Y:S02]  /*8360*/  F2FP.SATFINITE.E4M3.F32.PACK_AB_MERGE_C R8, R119, R118, RZ ;  /* 0x000000767708723e */ /* 0x000fe400048070ff */
[----:B------:R-:W-:Y:S01]  /*8370*/  F2FP.SATFINITE.E4M3.F32.PACK_AB_MERGE_C R3, R87, R86, RZ ;  /* 0x000000565703723e */ /* 0x000fe200048070ff */
[----:B------:R-:W-:Y:S01]  /*8380*/  MUFU.EX2 R41, R63 ;  /* 0x0000003f00297308 */ /* 0x000fe20000000800 */
[----:B------:R-:W-:Y:S02]  /*8390*/  F2FP.SATFINITE.E4M3.F32.PACK_AB_MERGE_C R9, R89, R88, RZ ;  /* 0x000000585909723e */ /* 0x000fe400048070ff */
[----:B------:R-:W-:Y:S02]  /*83a0*/  F2FP.SATFINITE.E4M3.F32.PACK_AB_MERGE_C R7, R85, R84, RZ ;  /* 0x000000545507723e */ /* 0x000fe400048070ff */
[----:B------:R-:W-:Y:S02]  /*83b0*/  F2FP.SATFINITE.E4M3.F32.PACK_AB_MERGE_C R10, R109, R108, RZ ;  /* 0x0000006c6d0a723e */ /* 0x000fe400048070ff */
[----:B------:R-:W-:Y:S01]  /*83c0*/  PRMT R6, R6, 0x5410, R0 ;  /* 0x0000541006067816 */ /* 0x000fe20000000000 */
[----:B------:R-:W-:Y:S01]  /*83d0*/  MUFU.EX2 R24, R70 ;  /* 0x0000004600187308 */ /* 0x000fe20000000800 */
[----:B------:R-:W-:-:S02]  /*83e0*/  PRMT R8, R8, 0x5410, R2 ;  /* 0x0000541008087816 */ /* 0x000fc40000000002 */
[----:B------:R-:W-:Y:S02]  /*83f0*/  PRMT R9, R9, 0x5410, R3 ;  /* 0x0000541009097816 */ /* 0x000fe40000000003 */
[----:B------:R-:W-:Y:S02]  /*8400*/  PRMT R10, R10, 0x5410, R7 ;  /* 0x000054100a0a7816 */ /* 0x000fe40000000007 */
[----:B------:R-:W-:Y:S01]  /*8410*/  F2FP.SATFINITE.E4M3.F32.PACK_AB_MERGE_C R0, R35, R34, RZ ;  /* 0x000000222300723e */ /* 0x000fe200048070ff */
[----:B------:R-:W4:Y:S01]  /*8420*/  MUFU.EX2 R25, R71 ;  /* 0x0000004700197308 */ /* 0x000f220000000800 */
[----:B------:R-:W-:Y:S02]  /*8430*/  F2FP.SATFINITE.E4M3.F32.PACK_AB_MERGE_C R2, R39, R38, RZ ;  /* 0x000000262702723e */ /* 0x000fe400048070ff */
[----:B------:R-:W-:Y:S02]  /*8440*/  F2FP.SATFINITE.E4M3.F32.PACK_AB_MERGE_C R3, R29, R28, RZ ;  /* 0x0000001c1d03723e */ /* 0x000fe400048070ff */
[----:B------:R-:W-:-:S02]  /*8450*/  F2FP.SATFINITE.E4M3.F32.PACK_AB_MERGE_C R7, R33, R32, RZ ;  /* 0x000000202107723e */ /* 0x000fc400048070ff */
[----:B------:R-:W-:Y:S02]  /*8460*/  F2FP.SATFINITE.E4M3.F32.PACK_AB_MERGE_C R11, R37, R36, RZ ;  /* 0x00000024250b723e */ /* 0x000fe400048070ff */
[----:B------:R-:W-:Y:S02]  /*8470*/  PRMT R15, R15, 0x5410, R0 ;  /* 0x000054100f0f7816 */ /* 0x000fe40000000000 */
[----:B------:R-:W-:Y:S02]  /*8480*/  PRMT R19, R19, 0x5410, R2 ;  /* 0x0000541013137816 */ /* 0x000fe40000000002 */
[----:B------:R-:W-:Y:S02]  /*8490*/  PRMT R7, R7, 0x5410, R3 ;  /* 0x0000541007077816 */ /* 0x000fe40000000003 */
[----:B------:R-:W-:Y:S01]  /*84a0*/  PRMT R11, R11, 0x5410, R20 ;  /* 0x000054100b0b7816 */ /* 0x000fe20000000014 */
[----:B------:R-:W-:Y:S01]  /*84b0*/  STTM.x8 tmem[UR7], R12 ;  /* 0x0000000c000079ed */ /* 0x000fe200081c0007 */
[----:B------:R-:W-:-:S02]  /*84c0*/  F2FP.SATFINITE.E4M3.F32.PACK_AB_MERGE_C R2, R79, R78, RZ ;  /* 0x0000004e4f02723e */ /* 0x000fc400048070ff */
[----:B------:R-:W-:Y:S01]  /*84d0*/  F2FP.SATFINITE.E4M3.F32.PACK_AB_MERGE_C R0, R107, R106, RZ ;  /* 0x0000006a6b00723e */ /* 0x000fe200048070ff */
[----:B------:R5:W-:Y:S01]  /*84e0*/  STTM.x8 tmem[UR6], R4 ;  /* 0x00000004000079ed */ /* 0x000be200081c0006 */
[----:B------:R-:W-:Y:S01]  /*84f0*/  F2FP.SATFINITE.E4M3.F32.PACK_AB_MERGE_C R20, R75, R74, RZ ;  /* 0x0000004a4b14723e */ /* 0x000fe200048070ff */
[----:B------:R-:W-:Y:S01]  /*8500*/  USHF.L.U32 UR6, UR9, 0x1f, URZ ;  /* 0x0000001f09067899 */ /* 0x000fe200080006ff */
[----:B------:R-:W-:Y:S01]  /*8510*/  F2FP.SATFINITE.E4M3.F32.PACK_AB_MERGE_C R3, R77, R76, RZ ;  /* 0x0000004c4d03723e */ /* 0x000fe200048070ff */
[----:B------:R-:W1:Y:S01]  /*8520*/  FENCE.VIEW.ASYNC.T ;  /* 0x00000000000073c6 */ /* 0x000e620000000200 */
[----:B------:R-:W-:Y:S02]  /*8530*/  R2UR UR7, R176 ;  /* 0x00000000b00772ca */ /* 0x000fe400000e0000 */
[----:B-----5:R-:W-:Y:S02]  /*8540*/  PRMT R4, R0, 0x5410, R2 ;  /* 0x0000541000047816 */ /* 0x020fe40000000002 */
[----:B------:R-:W-:-:S02]  /*8550*/  F2FP.SATFINITE.E4M3.F32.PACK_AB_MERGE_C R0, R69, R68, RZ ;  /* 0x000000444500723e */ /* 0x000fc400048070ff */
[----:B------:R-:W-:Y:S02]  /*8560*/  F2FP.SATFINITE.E4M3.F32.PACK_AB_MERGE_C R6, R73, R72, RZ ;  /* 0x000000484906723e */ /* 0x000fe400048070ff */
[----:B------:R-:W-:Y:S02]  /*8570*/  F2FP.SATFINITE.E4M3.F32.PACK_AB_MERGE_C R2, R51, R50, RZ ;  /* 0x000000323302723e */ /* 0x000fe400048070ff */
[----:B------:R-:W-:Y:S02]  /*8580*/  F2FP.SATFINITE.E4M3.F32.PACK_AB_MERGE_C R7, R65, R64, RZ ;  /* 0x000000404107723e */ /* 0x000fe400048070ff */
[----:B-1----:R-:W-:Y:S02]  /*8590*/  F2FP.SATFINITE.E4M3.F32.PACK_AB_MERGE_C R10, R57, R56, RZ ;  /* 0x00000038390a723e */ /* 0x002fe400048070ff */
[----:B------:R-:W-:Y:S02]  /*85a0*/  F2FP.SATFINITE.E4M3.F32.PACK_AB_MERGE_C R9, R55, R54, RZ ;  /* 0x000000363709723e */ /* 0x000fe400048070ff */
[----:B------:R-:W-:-:S02]  /*85b0*/  PRMT R5, R3, 0x5410, R20 ;  /* 0x0000541003057816 */ /* 0x000fc40000000014 */
[----:B---3--:R-:W-:Y:S02]  /*85c0*/  F2FP.SATFINITE.E4M3.F32.PACK_AB_MERGE_C R3, R53, R52, RZ ;  /* 0x000000343503723e */ /* 0x008fe400048070ff */
[----:B------:R-:W-:Y:S02]  /*85d0*/  F2FP.SATFINITE.E4M3.F32.PACK_AB_MERGE_C R8, R49, R48, RZ ;  /* 0x000000303108723e */ /* 0x000fe400048070ff */
[----:B------:R-:W-:Y:S02]  /*85e0*/  PRMT R6, R6, 0x5410, R0 ;  /* 0x0000541006067816 */ /* 0x000fe40000000000 */
[----:B------:R-:W-:Y:S02]  /*85f0*/  PRMT R7, R7, 0x5410, R2 ;  /* 0x0000541007077816 */ /* 0x000fe40000000002 */
[----:B------:R-:W-:Y:S02]  /*8600*/  PRMT R9, R9, 0x5410, R10 ;  /* 0x0000541009097816 */ /* 0x000fe4000000000a */
[----:B--2---:R-:W-:-:S02]  /*8610*/  F2FP.SATFINITE.E4M3.F32.PACK_AB_MERGE_C R0, R43, R42, RZ ;  /* 0x0000002a2b00723e */ /* 0x004fc400048070ff */
[----:B------:R-:W-:Y:S02]  /*8620*/  F2FP.SATFINITE.E4M3.F32.PACK_AB_MERGE_C R10, R47, R46, RZ ;  /* 0x0000002e2f0a723e */ /* 0x000fe400048070ff */
[----:B----4-:R-:W-:Y:S02]  /*8630*/  F2FP.SATFINITE.E4M3.F32.PACK_AB_MERGE_C R2, R25, R24, RZ ;  /* 0x000000181902723e */ /* 0x010fe400048070ff */
[----:B------:R-:W-:Y:S02]  /*8640*/  F2FP.SATFINITE.E4M3.F32.PACK_AB_MERGE_C R11, R41, R40, RZ ;  /* 0x00000028290b723e */ /* 0x000fe400048070ff */
[----:B------:R-:W-:Y:S01]  /*8650*/  PRMT R8, R8, 0x5410, R3 ;  /* 0x0000541008087816 */ /* 0x000fe20000000003 */
[----:B------:R-:W-:Y:S01]  /*8660*/  IMAD.MOV.U32 R3, RZ, RZ, 0x1 ;  /* 0x00000001ff037424 */ /* 0x000fe200078e00ff */
[----:B------:R-:W-:Y:S01]  /*8670*/  PRMT R10, R10, 0x5410, R0 ;  /* 0x000054100a0a7816 */ /* 0x000fe20000000000 */
[----:B------:R-:W-:Y:S01]  /*8680*/  IMAD.U32 R0, RZ, RZ, UR6 ;  /* 0x00000006ff007e24 */ /* 0x000fe2000f8e00ff */
[----:B------:R-:W-:Y:S01]  /*8690*/  PRMT R11, R11, 0x5410, R2 ;  /* 0x000054100b0b7816 */ /* 0x000fe20000000002 */
[----:B------:R1:W-:Y:S03]  /*86a0*/  SYNCS.ARRIVE.TRANS64.ART0 RZ, [UR5+0xd0], R3 ;  /* 0x0000d003ffff79a7 */ /* 0x0003e60008500005 */
[----:B------:R1:W-:Y:S01]  /*86b0*/  STTM.x8 tmem[UR7], R4 ;  /* 0x00000004000079ed */ /* 0x0003e200081c0007 */
[----:B------:R-:W2:Y:S02]  /*86c0*/  FENCE.VIEW.ASYNC.T ;  /* 0x00000000000073c6 */ /* 0x000ea40000000200 */
[----:B--2---:R-:W-:Y:S01]  /*86d0*/  NOP ;  /* 0x0000000000007918 */ /* 0x004fe20000000000 */
[----:B------:R1:W-:Y:S01]  /*86e0*/  @P0 SYNCS.ARRIVE.TRANS64.ART0 RZ, [UR5+0xe0], R3 ;  /* 0x0000e003ffff09a7 */ /* 0x0003e20008500005 */
[----:B------:R-:W2:Y:S02]  /*86f0*/  SYNCS.PHASECHK.TRANS64.TRYWAIT P0, [UR5+0x130], R0 ;  /* 0x00013000ff0075a7 */ /* 0x000ea40008001105 */
[----:B-12---:R-:W-:Y:S05]  /*8700*/  @!P0 BRA `(.L_x_52) ;  /* 0x00000044009c8947 */ /* 0x006fea0003800000 */
.L_x_124:
[----:B------:R-:W-:Y:S01]  /*8710*/  MOV R5, UR17 ;  /* 0x0000001100057c02 */ /* 0x000fe20008000f00 */
[----:B------:R-:W-:Y:S01]  /*8720*/  FMUL R4, R44, R174 ;  /* 0x000000ae2c047220 */ /* 0x000fe20000400000 */
[----:B-1----:R-:W-:Y:S01]  /*8730*/  FADD2 R2, R168.F32x2.HI_LO, R158.F32x2.HI_LO ;  /* 0x0000009ea802724b */ /* 0x002fe20000000000 */
[----:B------:R-:W-:Y:S01]  /*8740*/  UIADD3 UR11, UPT, UPT, UR11, 0x1, URZ ;  /* 0x000000010b0b7890 */ /* 0x000fe2000fffe0ff */
[----:B------:R-:W-:Y:S01]  /*8750*/  FADD2 R6, R166.F32x2.HI_LO, R156.F32x2.HI_LO ;  /* 0x0000009ca606724b */ /* 0x000fe20000000000 */
[----:B------:R-:W-:Y:S01]  /*8760*/  ULOP3.LUT UR9, UR9, 0x1, URZ, 0x3c, !UPT ;  /* 0x0000000109097892 */ /* 0x000fe2000f8e3cff */
[----:B------:R-:W-:Y:S01]  /*8770*/  FADD2 R4, R4.F32x2.HI_LO, R172.F32x2.HI_LO ;  /* 0x000000ac0404724b */ /* 0x000fe20000000000 */
[----:B------:R-:W-:Y:S01]  /*8780*/  UISETP.NE.AND UP0, UPT, UR11, UR14, UPT ;  /* 0x0000000e0b00728c */ /* 0x000fe2000bf05270 */
[----:B------:R-:W-:Y:S01]  /*8790*/  FADD2 R8, R164.F32x2.HI_LO, R154.F32x2.HI_LO ;  /* 0x0000009aa408724b */ /* 0x000fe20000000000 */
[----:B------:R-:W-:Y:S01]  /*87a0*/  ULOP3.LUT UR10, UR10, 0x1, URZ, 0x3c, !UPT ;  /* 0x000000010a0a7892 */ /* 0x000fe2000f8e3cff */
        /* <DEDUP_REMOVED lines=58> */
[----:B------:R-:W-:-:S04]  /*8b50*/  FADD2 R4, R4.F32x2.HI_LO, R8.F32x2.HI_LO ;  /* 0x000000080404724b */ /* 0x000fc80000000000 */
[----:B------:R-:W-:-:S04]  /*8b60*/  FADD2 R2, R4.F32x2.HI_LO, R2.F32x2.HI_LO ;  /* 0x000000020402724b */ /* 0x000fc80000000000 */
[----:B------:R-:W-:Y:S01]  /*8b70*/  FADD R174, R2, R3 ;  /* 0x0000000302ae7221 */ /* 0x000fe20000000000 */
[----:B------:R-:W-:Y:S06]  /*8b80*/  BRA.U UP0, `(.L_x_53) ;  /* 0xffffffdd008c7547 */ /* 0x000fec000b83ffff */
.L_x_50:
[----:B------:R-:W2:Y:S01]  /*8b90*/  LDL.LU R0, [R1] ;  /* 0x0000000001007983 */ /* 0x000ea20000300800 */
[----:B------:R-:W3:Y:S01]  /*8ba0*/  LDCU UR4, c[0x0][0x370] ;  /* 0x00006e00ff0477ac */ /* 0x000ee20008000800 */
[----:B------:R-:W4:Y:S01]  /*8bb0*/  S2R R2, SR_TID.X ;  /* 0x0000000000027919 */ /* 0x000f220000002100 */
[----:B------:R-:W5:Y:S01]  /*8bc0*/  LDCU UR5, c[0x0][0x624] ;  /* 0x0000c480ff0577ac */ /* 0x000f620008000800 */
[----:B--2---:R-:W-:Y:S01]  /*8bd0*/  R2UR UR6, R0 ;  /* 0x00000000000672ca */ /* 0x004fe200000e0000 */
[----:B------:R-:W-:-:S05]  /*8be0*/  IMAD.U32 R0, RZ, RZ, UR20 ;  /* 0x00000014ff007e24 */ /* 0x000fca000f8e00ff */
[----:B----4-:R-:W-:-:S04]  /*8bf0*/  LOP3.LUT R0, R0, 0x7f, R2, 0xf8, !PT ;  /* 0x0000007f00007812 */ /* 0x010fc800078ef802 */
[----:B------:R-:W-:-:S03]  /*8c00*/  LEA R0, R0, UR19, 0x2 ;  /* 0x0000001300007c11 */ /* 0x000fc6000f8e10ff */
[----:B---3--:R-:W-:Y:S02]  /*8c10*/  UIADD3 UR6, UPT, UPT, UR4, UR6, URZ ;  /* 0x0000000604067290 */ /* 0x008fe4000fffe0ff */
[----:B------:R-:W-:Y:S02]  /*8c20*/  STS [R0+0x18c], R174 ;  /* 0x00018cae00007388 */ /* 0x000fe40000000800 */
[----:B-----5:R-:W-:Y:S02]  /*8c30*/  UISETP.GE.AND UP0, UPT, UR6, UR5, UPT ;  /* 0x000000050600728c */ /* 0x020fe4000bf06270 */
[----:B------:R2:W-:Y:S02]  /*8c40*/  STS [R0+0x58c], R135 ;  /* 0x00058c8700007388 */ /* 0x0005e40000000800 */
[----:B--2---:R-:W-:-:S05]  /*8c50*/  IMAD.U32 R0, RZ, RZ, UR13 ;  /* 0x0000000dff007e24 */ /* 0x004fca000f8e00ff */
[----:B------:R2:W-:Y:S06]  /*8c60*/  BAR.ARV R0, 0x40 ;  /* 0x000100000000751d */ /* 0x0005ec0000002000 */
[----:B--2---:R-:W-:-:S05]  /*8c70*/  IMAD.U32 R0, RZ, RZ, UR6 ;  /* 0x00000006ff007e24 */ /* 0x004fca000f8e00ff */
[----:B------:R2:W-:Y:S01]  /*8c80*/  STL [R1], R0 ;  /* 0x0000000001007387 */ /* 0x0005e20000100800 */
[----:B------:R-:W-:Y:S05]  /*8c90*/  BRA.U !UP0, `(.L_x_54) ;  /* 0xffffffb5082c7547 */ /* 0x000fea000b83ffff */
.L_x_46:
[----:B--2---:R-:W2:Y:S01]  /*8ca0*/  S2R R0, SR_TID.X ;  /* 0x0000000000007919 */ /* 0x004ea20000002100 */
[----:B------:R-:W3:Y:S01]  /*8cb0*/  S2UR UR5, SR_CgaCtaId ;  /* 0x00000000000579c3 */ /* 0x000ee20000008800 */
[----:B------:R-:W-:Y:S01]  /*8cc0*/  USHF.L.U32 UR9, UR9, 0x1f, URZ ;  /* 0x0000001f09097899 */ /* 0x000fe200080006ff */
[----:B--2---:R-:W-:-:S04]  /*8cd0*/  SHF.R.U32.HI R0, RZ, 0x5, R0 ;  /* 0x00000005ff007819 */ /* 0x004fc80000011600 */
[----:B------:R-:W-:Y:S01]  /*8ce0*/  R2UR UR4, R0 ;  /* 0x00000000000472ca */ /* 0x000fe200000e0000 */
[----:B------:R-:W-:-:S12]  /*8cf0*/  IMAD.U32 R0, RZ, RZ, UR9 ;  /* 0x00000009ff007e24 */ /* 0x000fd8000f8e00ff */
[----:B------:R-:W-:-:S03]  /*8d00*/  UISETP.GT.AND UP0, UPT, UR4, 0x3, UPT ;  /* 0x000000030400788c */ /* 0x000fc6000bf04270 */
[----:B------:R-:W-:Y:S02]  /*8d10*/  UMOV UR4, 0x400 ;  /* 0x0000040000047882 */ /* 0x000fe40000000000 */
[----:B---3--:R-:W-:-:S04]  /*8d20*/  ULEA UR5, UR5, UR4, 0x18 ;  /* 0x0000000405057291 */ /* 0x008fc8000f8ec0ff */
[----:B------:R-:W-:Y:S02]  /*8d30*/  UIADD3 UR4, UPT, UPT, UR5, 0x8, URZ ;  /* 0x0000000805047890 */ /* 0x000fe4000fffe0ff */
[----:B------:R-:W-:-:S09]  /*8d40*/  @!UP0 UIADD3 UR4, UPT, UPT, UR5, URZ, URZ ;  /* 0x000000ff05048290 */ /* 0x000fd2000fffe0ff */
[----:B------:R-:W2:Y:S02]  /*8d50*/  SYNCS.PHASECHK.TRANS64.TRYWAIT P0, [UR4+0x130], R0 ;  /* 0x00013000ff0075a7 */ /* 0x000ea40008001104 */
[----:B--2---:R-:W-:Y:S05]  /*8d60*/  @!P0 BRA `(.L_x_55) ;  /* 0x0000004000248947 */ /* 0x004fea0003800000 */
.L_x_126:
[----:B------:R-:W-:Y:S06]  /*8d70*/  BAR.ARV 0x2, 0x1a0 ;  /* 0x0086800000007b1d */ /* 0x000fec0000002000 */
.L_x_32:
[----:B------:R-:W2:Y:S02]  /*8d80*/  S2R R7, SR_TID.X ;  /* 0x0000000000077919 */ /* 0x000ea40000002100 */
[----:B--2---:R-:W-:-:S04]  /*8d90*/  SHF.R.U32.HI R7, RZ, 0x5, R7 ;  /* 0x00000005ff077819 */ /* 0x004fc80000011607 */
[----:B------:R-:W-:-:S13]  /*8da0*/  R2UR UR4, R7 ;  /* 0x00000000070472ca */ /* 0x000fda00000e0000 */
[----:B------:R-:W-:-:S04]  /*8db0*/  ULOP3.LUT UR4, UR4, 0xfffffffc, URZ, 0xc0, !UPT ;  /* 0xfffffffc04047892 */ /* 0x000fc8000f8ec0ff */
[----:B------:R-:W-:-:S06]  /*8dc0*/  UISETP.NE.AND UP0, UPT, UR4, 0x8, UPT ;  /* 0x000000080400788c */ /* 0x000fcc000bf05270 */
[----:B------:R-:W-:-:S13]  /*8dd0*/  PLOP3.LUT P0, PT, PT, PT, UP0, 0x80, 0x8 ;  /* 0x000000000008781c */ /* 0x000fda0003f0f008 */
[----:B------:R-:W-:Y:S05]  /*8de0*/  @P0 EXIT ;  /* 0x000000000000094d */ /* 0x000fea0003800000 */
[----:B------:R-:W-:-:S08]  /*8df0*/  NOP ;  /* 0x0000000000007918 */ /* 0x000fd00000000000 */
[----:B------:R-:W2:-:S00]  /*8e00*/  USETMAXREG.DEALLOC.CTAPOOL 0x50 ;  /* 0x00000050000079c8 */ /* 0x000e8000080e0500 */
[----:B--2---:R-:W2:Y:S06]  /*8e10*/  S2R R6, SR_TID.X ;  /* 0x0000000000067919 */ /* 0x004eac0000002100 */
[----:B------:R-:W3:Y:S01]  /*8e20*/  S2UR UR13, SR_CTAID.X ;  /* 0x00000000000d79c3 */ /* 0x000ee20000002500 */
[----:B------:R-:W3:Y:S01]  /*8e30*/  LDCU UR4, c[0x0][0x610] ;  /* 0x0000c200ff0477ac */ /* 0x000ee20008000800 */
[----:B------:R-:W-:Y:S01]  /*8e40*/  IMAD.MOV.U32 R2, RZ, RZ, 0x1 ;  /* 0x00000001ff027424 */ /* 0x000fe200078e00ff */
[----:B------:R-:W4:Y:S05]  /*8e50*/  LDCU.U8 UR14, c[0x0][0x614] ;  /* 0x0000c280ff0e77ac */ /* 0x000f2a0008000000 */
[----:B------:R-:W5:Y:S01]  /*8e60*/  S2UR UR7, SR_CgaCtaId ;  /* 0x00000000000779c3 */ /* 0x000f620000008800 */
[----:B------:R-:W-:Y:S01]  /*8e70*/  UMOV UR6, 0x400 ;  /* 0x0000040000067882 */ /* 0x000fe20000000000 */
[----:B------:R-:W1:Y:S01]  /*8e80*/  LDCU UR10, c[0x0][0x38c] ;  /* 0x00007180ff0a77ac */ /* 0x000e620008000800 */
[----:B------:R-:W1:Y:S01]  /*8e90*/  LDCU UR11, c[0x0][0x624] ;  /* 0x0000c480ff0b77ac */ /* 0x000e620008000800 */
[----:B------:R-:W1:Y:S01]  /*8ea0*/  LDCU UR12, c[0x0][0x61c] ;  /* 0x0000c380ff0c77ac */ /* 0x000e620008000800 */
[----:B------:R-:W-:Y:S01]  /*8eb0*/  UMOV UR18, 0x1 ;  /* 0x0000000100127882 */ /* 0x000fe20000000000 */
[----:B---3--:R-:W-:-:S04]  /*8ec0*/  UIMAD.WIDE.U32 UR4, UR13, UR4, URZ ;  /* 0x000000040d0472a5 */ /* 0x008fc8000f8e00ff */
[----:B------:R-:W-:Y:S02]  /*8ed0*/  UIADD3 UR4, UPT, UPT, -UR5, UR13, URZ ;  /* 0x0000000d05047290 */ /* 0x000fe4000fffe1ff */
[----:B-1----:R-:W-:Y:S01]  /*8ee0*/  UIADD3 UR9, UPT, UPT, UR10, -0x1, URZ ;  /* 0xffffffff0a097890 */ /* 0x002fe2000fffe0ff */
[C---:B--2---:R-:W-:Y:S01]  /*8ef0*/  IMAD.SHL.U32 R0, R6.reuse, 0x80, RZ ;  /* 0x0000008006007824 */ /* 0x044fe200078e00ff */
[----:B------:R-:W-:Y:S01]  /*8f00*/  LOP3.LUT R68, R6, 0x7f, RZ, 0xc0, !PT ;  /* 0x0000007f06447812 */ /* 0x000fe200078ec0ff */
[----:B-----5:R-:W-:Y:S01]  /*8f10*/  ULEA UR7, UR7, UR6, 0x18 ;  /* 0x0000000607077291 */ /* 0x020fe2000f8ec0ff */
[----:B------:R-:W-:Y:S01]  /*8f20*/  BAR.SYNC.DEFER_BLOCKING 0x2, 0x1a0 ;  /* 0x0086800000007b1d */ /* 0x000fe20000010000 */
[----:B----4-:R-:W-:Y:S01]  /*8f30*/  USHF.R.U32.HI UR4, URZ, UR14, UR4 ;  /* 0x0000000eff047299 */ /* 0x010fe20008011604 */
[----:B------:R-:W-:Y:S01]  /*8f40*/  LOP3.LUT R0, R0, 0xf80, RZ, 0xc0, !PT ;  /* 0x00000f8000007812 */ /* 0x000fe200078ec0ff */
[----:B------:R-:W-:Y:S01]  /*8f50*/  UIADD3 UR8, UPT, UPT, -UR10, URZ, URZ ;  /* 0x000000ff0a087290 */ /* 0x000fe2000fffe1ff */
[----:B------:R-:W-:Y:S01]  /*8f60*/  SHF.R.U32.HI R5, RZ, 0x5, R68 ;  /* 0x00000005ff057819 */ /* 0x000fe20000011644 */
[----:B------:R-:W-:Y:S01]  /*8f70*/  UIADD3 UR4, UPT, UPT, UR5, UR4, URZ ;  /* 0x0000000405047290 */ /* 0x000fe2000fffe0ff */
[----:B------:R-:W1:Y:S03]  /*8f80*/  LDCU.U8 UR14, c[0x0][0x615] ;  /* 0x0000c2a0ff0e77ac */ /* 0x000e660008000000 */
[----:B------:R-:W-:Y:S01]  /*8f90*/  IMAD R0, R5, 0x1000, R0 ;  /* 0x0000100005007824 */ /* 0x000fe200078e0200 */
[----:B------:R-:W-:-:S03]  /*8fa0*/  UISETP.GE.AND UP1, UPT, UR13, UR11, UPT ;  /* 0x0000000b0d00728c */ /* 0x000fc6000bf26270 */
[----:B------:R-:W-:Y:S01]  /*8fb0*/  VIADD R0, R0, UR7 ;  /* 0x0000000700007c36 */ /* 0x000fe20008000000 */
[----:B------:R-:W-:Y:S02]  /*8fc0*/  USHF.R.S32.HI UR6, URZ, 0x1f, UR9 ;  /* 0x0000001fff067899 */ /* 0x000fe40008011409 */
[----:B------:R-:W-:Y:S02]  /*8fd0*/  USHF.R.S32.HI UR8, URZ, 0x1f, UR8 ;  /* 0x0000001fff087899 */ /* 0x000fe40008011408 */
[----:B------:R-:W-:Y:S02]  /*8fe0*/  UISETP.GT.AND UP0, UPT, UR10, URZ, UPT ;  /* 0x000000ff0a00728c */ /* 0x000fe4000bf04270 */
[----:B------:R-:W-:Y:S02]  /*8ff0*/  ULEA.HI UR6, UR6, UR9, URZ, 0x7 ;  /* 0x0000000906067291 */ /* 0x000fe4000f8f38ff */
[----:B------:R-:W-:Y:S01]  /*9000*/  ULEA.HI UR8, UR8, -UR10, URZ, 0x7 ;  /* 0x8000000a08087291 */ /* 0x000fe2000f8f38ff */
[----:B------:R-:W-:Y:S01]  /*9010*/  SYNCS.ARRIVE.TRANS64.ART0 RZ, [UR7+0xd0], R2 ;  /* 0x0000d002ffff79a7 */ /* 0x000fe20008500007 */
[----:B-1----:R-:W-:Y:S01]  /*9020*/  USHF.R.U32.HI UR16, URZ, UR14, UR4 ;  /* 0x0000000eff107299 */ /* 0x002fe20008011604 */
[----:B------:R-:W1:Y:S03]  /*9030*/  LDCU.U8 UR14, c[0x0][0x620] ;  /* 0x0000c400ff0e77ac */ /* 0x000e660008000000 */
[----:B------:R-:W-:Y:S01]  /*9040*/  UIMAD.WIDE.U32 UR4, UR16, UR12, URZ ;  /* 0x0000000c100472a5 */ /* 0x000fe2000f8e00ff */
[----:B------:R2:W-:Y:S01]  /*9050*/  SYNCS.ARRIVE.TRANS64.ART0 RZ, [UR7+0xd8], R2 ;  /* 0x0000d802ffff79a7 */ /* 0x0005e20008500007 */
[----:B------:R-:W-:-:S02]  /*9060*/  USHF.R.S32.HI UR20, URZ, 0x7, UR6 ;  /* 0x00000007ff147899 */ /* 0x000fc40008011406 */
[----:B------:R-:W-:Y:S02]  /*9070*/  UIADD3 UR4, UPT, UPT, UR16, -UR5, URZ ;  /* 0x8000000510047290 */ /* 0x000fe4000fffe0ff */
[----:B------:R-:W-:-:S04]  /*9080*/  USHF.R.S32.HI UR6, URZ, 0x7, UR8 ;  /* 0x00000007ff067899 */ /* 0x000fc80008011408 */
[----:B------:R-:W-:Y:S02]  /*9090*/  @!UP0 ULOP3.LUT UR20, URZ, UR6, URZ, 0x33, !UPT ;  /* 0x00000006ff148292 */ /* 0x000fe4000f8e33ff */
[----:B-1----:R-:W-:-:S04]  /*90a0*/  USHF.R.U32.HI UR4, URZ, UR14, UR4 ;  /* 0x0000000eff047299 */ /* 0x002fc80008011604 */
[----:B------:R-:W-:Y:S01]  /*90b0*/  UIADD3 UR4, UPT, UPT, UR5, UR4, URZ ;  /* 0x0000000405047290 */ /* 0x000fe2000fffe0ff */
[C---:B--2---:R-:W-:Y:S02]  /*90c0*/  VIADD R2, R0.reuse, 0xc00 ;  /* 0x00000c0000027836 */ /* 0x044fe40000000000 */
[----:B------:R-:W-:-:S03]  /*90d0*/  VIADD R0, R0, 0x4c00 ;  /* 0x00004c0000007836 */ /* 0x000fc60000000000 */
[----:B------:R-:W-:Y:S02]  /*90e0*/  SHF.R.U32.HI R4, RZ, 0x3, R2 ;  /* 0x00000003ff047819 */ /* 0x000fe40000011602 */
[----:B------:R-:W-:Y:S02]  /*90f0*/  SHF.R.U32.HI R3, RZ, 0x3, R0 ;  /* 0x00000003ff037819 */ /* 0x000fe40000011600 */
[----:B------:R-:W-:Y:S02]  /*9100*/  LOP3.LUT R12, R2, 0x70, R4, 0x78, !PT ;  /* 0x00000070020c7812 */ /* 0x000fe400078e7804 */
[----:B------:R-:W-:-:S05]  /*9110*/  LOP3.LUT R9, R0, 0x70, R3, 0x78, !PT ;  /* 0x0000007000097812 */ /* 0x000fca00078e7803 */
[----:B------:R1:W-:Y:S04]  /*9120*/  STL [R1+0x4], R9 ;  /* 0x0000040901007387 */ /* 0x0003e80000100800 */
[----:B------:R1:W-:Y:S01]  /*9130*/  STL [R1+0x8], R12 ;  /* 0x0000080c01007387 */ /* 0x0003e20000100800 */
[----:B------:R-:W-:Y:S05]  /*9140*/  BRA.U UP1, `(.L_x_56) ;  /* 0x0000002d01687547 */ /* 0x000fea000b800000 */
[----:B------:R-:W2:Y:S01]  /*9150*/  LDCU.U8 UR5, c[0x0][0x621] ;  /* 0x0000c420ff0577ac */ /* 0x000ea20008000000 */
[C---:B------:R-:W-:Y:S01]  /*9160*/  LOP3.LUT R0, R6.reuse, 0x1, RZ, 0xc0, !PT ;  /* 0x0000000106007812 */ /* 0x040fe200078ec0ff */
[----:B------:R-:W-:Y:S01]  /*9170*/  IMAD.MOV.U32 R3, RZ, RZ, 0x40 ;  /* 0x00000040ff037424 */ /* 0x000fe200078e00ff */
[----:B------:R-:W-:Y:S01]  /*9180*/  R2P PR, R6, 0x6 ;  /* 0x0000000606007804 */ /* 0x000fe20000000000 */
[----:B------:R-:W-:Y:S01]  /*9190*/  IMAD.SHL.U32 R2, R5, 0x200000, RZ ;  /* 0x0020000005027824 */ /* 0x000fe200078e00ff */
[----:B------:R-:W-:Y:S01]  /*91a0*/  ISETP.NE.U32.AND P0, PT, R0, 0x1, PT ;  /* 0x000000010000780c */ /* 0x000fe20003f05070 */
[----:B------:R-:W-:Y:S01]  /*91b0*/  IMAD.MOV.U32 R0, RZ, RZ, 0x20 ;  /* 0x00000020ff007424 */ /* 0x000fe200078e00ff */
[----:B------:R-:W-:Y:S01]  /*91c0*/  MOV R4, 0xfffffff0 ;  /* 0xfffffff000047802 */ /* 0x000fe20000000f00 */
[----:B------:R-:W3:Y:S01]  /*91d0*/  LDCU UR14, c[0x0][0x60c] ;  /* 0x0000c180ff0e77ac */ /* 0x000ee20008000800 */
[----:B------:R-:W-:Y:S02]  /*91e0*/  SEL R3, R3, 0xffffffc0, !P2 ;  /* 0xffffffc003037807 */ /* 0x000fe40005000000 */
[----:B------:R-:W-:Y:S01]  /*91f0*/  SEL R0, R0, 0xffffffe0, !P1 ;  /* 0xffffffe000007807 */ /* 0x000fe20004800000 */
[----:B------:R-:W4:Y:S01]  /*9200*/  LDCU UR6, c[0x0][0x618] ;  /* 0x0000c300ff0677ac */ /* 0x000f220008000800 */
[----:B------:R-:W-:-:S02]  /*9210*/  IADD3 R10, PT, PT, R12, R3, RZ ;  /* 0x000000030c0a7210 */ /* 0x000fc40007ffe0ff */
[----:B------:R-:W-:Y:S01]  /*9220*/  LEA R5, R68, UR7, 0x2 ;  /* 0x0000000744057c11 */ /* 0x000fe2000f8e10ff */
[--C-:B------:R-:W-:Y:S01]  /*9230*/  IMAD.IADD R11, R12, 0x1, R0.reuse ;  /* 0x000000010c0b7824 */ /* 0x100fe200078e0200 */
[----:B------:R-:W1:Y:S01]  /*9240*/  LDCU UR22, c[0x0][0x370] ;  /* 0x00006e00ff1677ac */ /* 0x000e620008000800 */
[----:B------:R-:W-:Y:S01]  /*9250*/  IMAD.IADD R8, R9, 0x1, R0 ;  /* 0x0000000109087824 */ /* 0x000fe200078e0200 */
[----:B------:R-:W-:Y:S01]  /*9260*/  SEL R0, R4, 0x10, !P0 ;  /* 0x0000001004007807 */ /* 0x000fe20004000000 */
[----:B------:R-:W-:Y:S01]  /*9270*/  IMAD.IADD R6, R3, 0x1, R11 ;  /* 0x0000000103067824 */ /* 0x000fe200078e020b */
[----:B--2---:R-:W-:Y:S01]  /*9280*/  USHF.R.U32.HI UR12, URZ, UR5, UR4 ;  /* 0x00000005ff0c7299 */ /* 0x004fe20008011604 */
[----:B------:R-:W-:Y:S01]  /*9290*/  R2UR UR5, R7 ;  /* 0x00000000070572ca */ /* 0x000fe200000e0000 */
[----:B------:R-:W-:Y:S01]  /*92a0*/  IMAD.IADD R7, R9, 0x1, R3 ;  /* 0x0000000109077824 */ /* 0x000fe200078e0203 */
[----:B------:R-:W-:Y:S01]  /*92b0*/  STL [R1+0x10], R11 ;  /* 0x0000100b01007387 */ /* 0x000fe20000100800 */
[----:B------:R-:W-:Y:S01]  /*92c0*/  IMAD.IADD R4, R12, 0x1, R0 ;  /* 0x000000010c047824 */ /* 0x000fe200078e0200 */
[----:B------:R-:W-:Y:S01]  /*92d0*/  IADD3 R5, PT, PT, R3, R8, RZ ;  /* 0x0000000803057210 */ /* 0x000fe20007ffe0ff */
[----:B------:R-:W-:Y:S01]  /*92e0*/  IMAD.IADD R3, R0, 0x1, R11 ;  /* 0x0000000100037824 */ /* 0x000fe200078e020b */
[----:B------:R2:W-:Y:S01]  /*92f0*/  STL [R1+0xc], R8 ;  /* 0x00000c0801007387 */ /* 0x0005e20000100800 */
[----:B------:R-:W-:-:S02]  /*9300*/  UIADD3 UR4, UPT, UPT, -UR16, URZ, URZ ;  /* 0x000000ff10047290 */ /* 0x000fc4000fffe1ff */
[----:B------:R-:W-:Y:S01]  /*9310*/  UIADD3 UR21, UPT, UPT, -UR20, URZ, URZ ;  /* 0x000000ff14157290 */ /* 0x000fe2000fffe1ff */
[----:B------:R-:W-:Y:S01]  /*9320*/  STL [R1+0x20], R10 ;  /* 0x0000200a01007387 */ /* 0x000fe20000100800 */
[----:B------:R-:W1:Y:S03]  /*9330*/  LDCU.64 UR26, c[0x0][0x358] ;  /* 0x00006b00ff1a77ac */ /* 0x000e660008000a00 */
[----:B------:R-:W-:Y:S01]  /*9340*/  STL [R1+0x18], R7 ;  /* 0x0000180701007387 */ /* 0x000fe20000100800 */
[----:B------:R-:W-:Y:S02]  /*9350*/  ULOP3.LUT UR10, UR5, 0x3, URZ, 0xc0, !UPT ;  /* 0x00000003050a7892 */ /* 0x000fe4000f8ec0ff */
[----:B------:R-:W-:Y:S01]  /*9360*/  UIADD3 UR5, UPT, UPT, -UR12, URZ, URZ ;  /* 0x000000ff0c057290 */ /* 0x000fe2000fffe1ff */
[----:B------:R5:W-:Y:S01]  /*9370*/  STL [R1+0x40], R4 ;  /* 0x0000400401007387 */ /* 0x000be20000100800 */
[----:B------:R-:W-:-:S02]  /*9380*/  UIADD3 UR11, UPT, UPT, UR10, 0x7, URZ ;  /* 0x000000070a0b7890 */ /* 0x000fc4000fffe0ff */
[----:B---3--:R-:W-:Y:S01]  /*9390*/  UIMAD UR14, UR14, UR4, UR13 ;  /* 0x000000040e0e72a4 */ /* 0x008fe2000f8e020d */
[----:B------:R-:W-:Y:S01]  /*93a0*/  STL [R1+0x1c], R6 ;  /* 0x00001c0601007387 */ /* 0x000fe20000100800 */
[----:B------:R-:W-:Y:S02]  /*93b0*/  UIADD3 UR10, UPT, UPT, UR10, 0x3, URZ ;  /* 0x000000030a0a7890 */ /* 0x000fe4000fffe0ff */
[----:B----4-:R-:W-:Y:S01]  /*93c0*/  UIMAD UR16, UR6, UR5, UR16 ;  /* 0x00000005061072a4 */ /* 0x010fe2000f8e0210 */
[----:B------:R3:W-:Y:S01]  /*93d0*/  STL [R1+0x3c], R3 ;  /* 0x00003c0301007387 */ /* 0x0007e20000100800 */
[----:B------:R-:W-:Y:S01]  /*93e0*/  UMOV UR19, URZ ;  /* 0x000000ff00137c82 */ /* 0x000fe20008000000 */
[----:B------:R-:W-:Y:S02]  /*93f0*/  UMOV UR18, 0x1 ;  /* 0x0000000100127882 */ /* 0x000fe40000000000 */
[----:B------:R-:W-:Y:S01]  /*9400*/  STL [R1+0x14], R5 ;  /* 0x0000140501007387 */ /* 0x000fe20000100800 */
[C---:B--2---:R-:W-:Y:S01]  /*9410*/  IMAD.IADD R8, R0.reuse, 0x1, R8 ;  /* 0x0000000100087824 */ /* 0x044fe200078e0208 */
[----:B-----5:R-:W-:-:S05]  /*9420*/  IADD3 R4, PT, PT, R0, R10, RZ ;  /* 0x0000000a00047210 */ /* 0x020fca0007ffe0ff */
[----:B------:R2:W-:Y:S01]  /*9430*/  STL [R1+0x38], R4 ;  /* 0x0000380401007387 */ /* 0x0005e20000100800 */
[----:B---3--:R-:W-:-:S05]  /*9440*/  IMAD.IADD R3, R9, 0x1, R0 ;  /* 0x0000000109037824 */ /* 0x008fca00078e0200 */
[----:B------:R3:W-:Y:S04]  /*9450*/  STL [R1+0x30], R3 ;  /* 0x0000300301007387 */ /* 0x0007e80000100800 */
[----:B------:R4:W-:Y:S01]  /*9460*/  STL [R1+0x2c], R8 ;  /* 0x00002c0801007387 */ /* 0x0009e20000100800 */
[----:B--2---:R-:W-:-:S05]  /*9470*/  IADD3 R4, PT, PT, R0, R7, RZ ;  /* 0x0000000700047210 */ /* 0x004fca0007ffe0ff */
[----:B------:R4:W-:Y:S01]  /*9480*/  STL [R1+0x28], R4 ;  /* 0x0000280401007387 */ /* 0x0009e20000100800 */
[C---:B---3--:R-:W-:Y:S01]  /*9490*/  IMAD.IADD R3, R0.reuse, 0x1, R6 ;  /* 0x0000000100037824 */ /* 0x048fe200078e0206 */
[----:B------:R-:W-:-:S04]  /*94a0*/  IADD3 R0, PT, PT, R0, R5, RZ ;  /* 0x0000000500007210 */ /* 0x000fc80007ffe0ff */
[----:B------:R4:W-:Y:S04]  /*94b0*/  STL [R1+0x34], R3 ;  /* 0x0000340301007387 */ /* 0x0009e80000100800 */
[----:B-1----:R4:W-:Y:S02]  /*94c0*/  STL [R1+0x24], R0 ;  /* 0x0000240001007387 */ /* 0x0029e40000100800 */
.L_x_65:
[----:B--2-4-:R-:W-:Y:S01]  /*94d0*/  MOV R3, UR10 ;  /* 0x0000000a00037c02 */ /* 0x014fe20008000f00 */
[----:B------:R-:W-:Y:S01]  /*94e0*/  HFMA2 R4, -RZ, RZ, 0, 5.9604644775390625e-08 ;  /* 0x00000001ff047431 */ /* 0x000fe200000001ff */
[----:B------:R-:W-:Y:S01]  /*94f0*/  MOV R0, UR11 ;  /* 0x0000000b00007c02 */ /* 0x000fe20008000f00 */
[----:B------:R-:W-:Y:S02]  /*9500*/  UISETP.GE.AND UP0, UPT, UR20, 0x1, UPT ;  /* 0x000000011400788c */ /* 0x000fe4000bf06270 */
[----:B------:R1:W-:Y:S06]  /*9510*/  BAR.SYNC.DEFER_BLOCKING R3, 0x40 ;  /* 0x000100030000751d */ /* 0x0003ec0000010000 */
[----:B------:R1:W-:Y:S02]  /*9520*/  SYNCS.ARRIVE.TRANS64.ART0 RZ, [UR7+0x130], R4 ;  /* 0x00013004ffff79a7 */ /* 0x0003e40008500007 */
[----:B------:R1:W-:Y:S06]  /*9530*/  BAR.SYNC.DEFER_BLOCKING R0, 0x40 ;  /* 0x000100000000751d */ /* 0x0003ec0000010000 */
[----:B------:R-:W-:Y:S05]  /*9540*/  BRA.U !UP0, `(.L_x_57) ;  /* 0x0000000908f87547 */ /* 0x000fea000b800000 */
[----:B------:R-:W-:Y:S01]  /*9550*/  UMOV UR6, UR21 ;  /* 0x0000001500067c82 */ /* 0x000fe20008000000 */
.L_x_60:
[----:B-1----:R-:W-:Y:S01]  /*9560*/  IMAD.U32 R0, RZ, RZ, UR10 ;  /* 0x0000000aff007e24 */ /* 0x002fe2000f8e00ff */
[----:B------:R-:W-:-:S04]  /*9570*/  LEA R37, R68, UR7, 0x2 ;  /* 0x0000000744257c11 */ /* 0x000fc8000f8e10ff */
[----:B------:R1:W-:Y:S06]  /*9580*/  BAR.SYNC.DEFER_BLOCKING R0, 0x40 ;  /* 0x000100000000751d */ /* 0x0003ec0000010000 */
[----:B-1----:R-:W1:Y:S02]  /*9590*/  LDS R0, [R37+0x18c] ;  /* 0x00018c0025007984 */ /* 0x002e640000000800 */
[----:B-1----:R-:W-:-:S13]  /*95a0*/  FSETP.GEU.AND P0, PT, R0, 1, PT ;  /* 0x3f8000000000780b */ /* 0x002fda0003f0e000 */
[----:B------:R-:W-:-:S04]  /*95b0*/  VOTE.ANY R3, PT, !P0 ;  /* 0x0000000000037806 */ /* 0x000fc800040e0100 */
[----:B------:R-:W-:Y:S01]  /*95c0*/  ISETP.NE.AND P0, PT, R3, RZ, PT ;  /* 0x000000ff0300720c */ /* 0x000fe20003f05270 */
[----:B------:R-:W-:-:S12]  /*95d0*/  IMAD.U32 R3, RZ, RZ, UR11 ;  /* 0x0000000bff037e24 */ /* 0x000fd8000f8e00ff */
[----:B--23--:R-:W-:Y:S05]  /*95e0*/  @!P0 BRA `(.L_x_58) ;  /* 0x00000004004c8947 */ /* 0x00cfea0003800000 */
[C---:B------:R-:W-:Y:S02]  /*95f0*/  R2UR UR4, R2.reuse ;  /* 0x00000000020472ca */ /* 0x040fe400000e0000 */
[----:B------:R-:W-:-:S11]  /*9600*/  R2UR UR5, R2 ;  /* 0x00000000020572ca */ /* 0x000fd600000e0000 */
[----:B------:R-:W1:Y:S02]  /*9610*/  LDTM.x16 R20, tmem[UR4+0x100] ;  /* 0x00010004001479ee */ /* 0x000e640008240000 */
[-C--:B-1----:R-:W-:Y:S02]  /*9620*/  FMUL2 R20, R20.F32x2.HI_LO, R0.reuse.F32 ;  /* 0x000000001414724a */ /* 0x082fe40001000000 */
[-C--:B------:R-:W-:Y:S02]  /*9630*/  FMUL2 R22, R22.F32x2.HI_LO, R0.reuse.F32 ;  /* 0x000000001616724a */ /* 0x080fe40001000000 */
[-C--:B------:R-:W-:Y:S02]  /*9640*/  FMUL2 R24, R24.F32x2.HI_LO, R0.reuse.F32 ;  /* 0x000000001818724a */ /* 0x080fe40001000000 */
[-C--:B------:R-:W-:Y:S02]  /*9650*/  FMUL2 R26, R26.F32x2.HI_LO, R0.reuse.F32 ;  /* 0x000000001a1a724a */ /* 0x080fe40001000000 */
[----:B------:R-:W-:-:S02]  /*9660*/  FMUL2 R28, R28.F32x2.HI_LO, R0.F32 ;  /* 0x000000001c1c724a */ /* 0x000fc40001000000 */
[-C--:B------:R-:W-:Y:S02]  /*9670*/  FMUL2 R30, R30.F32x2.HI_LO, R0.reuse.F32 ;  /* 0x000000001e1e724a */ /* 0x080fe40001000000 */
[-C--:B------:R-:W-:Y:S02]  /*9680*/  FMUL2 R32, R32.F32x2.HI_LO, R0.reuse.F32 ;  /* 0x000000002020724a */ /* 0x080fe40001000000 */
[----:B------:R-:W-:-:S04]  /*9690*/  FMUL2 R34, R34.F32x2.HI_LO, R0.F32 ;  /* 0x000000002222724a */ /* 0x000fc80001000000 */
[----:B------:R-:W-:Y:S01]  /*96a0*/  STTM.x16 tmem[UR5+0x100], R20 ;  /* 0x00010014000079ed */ /* 0x000fe20008240005 */
        /* <DEDUP_REMOVED lines=69> */
[----:B------:R1:W-:Y:S01]  /*9b00*/  STTM.x16 tmem[UR4+0x170], R4 ;  /* 0x00017004000079ed */ /* 0x0003e20008240004 */
[----:B------:R-:W2:Y:S02]  /*9b10*/  FENCE.VIEW.ASYNC.T ;  /* 0x00000000000073c6 */ /* 0x000ea40000000200 */
.L_x_58:
[----:B------:R-:W-:Y:S01]  /*9b20*/  IMAD.MOV.U32 R36, RZ, RZ, 0x1 ;  /* 0x00000001ff247424 */ /* 0x000fe200078e00ff */
[----:B------:R-:W-:-:S03]  /*9b30*/  UIADD3 UR6, UPT, UPT, UR6, 0x1, URZ ;  /* 0x0000000106067890 */ /* 0x000fc6000fffe0ff */
[----:B--2---:R2:W-:Y:S01]  /*9b40*/  SYNCS.ARRIVE.TRANS64.ART0 RZ, [UR7+0xd0], R36 ;  /* 0x0000d024ffff79a7 */ /* 0x0045e20008500007 */
[----:B------:R-:W-:Y:S01]  /*9b50*/  UISETP.NE.AND UP0, UPT, UR6, URZ, UPT ;  /* 0x000000ff0600728c */ /* 0x000fe2000bf05270 */
[----:B------:R2:W-:Y:S01]  /*9b60*/  SYNCS.ARRIVE.TRANS64.ART0 RZ, [UR7+0x138], R36 ;  /* 0x00013824ffff79a7 */ /* 0x0005e20008500007 */
[----:B------:R3:W-:Y:S06]  /*9b70*/  BAR.SYNC.DEFER_BLOCKING R3, 0x40 ;  /* 0x000100030000751d */ /* 0x0007ec0000010000 */
[----:B------:R-:W4:Y:S02]  /*9b80*/  LDS R0, [R37+0x38c] ;  /* 0x00038c0025007984 */ /* 0x000f240000000800 */
[----:B----4-:R-:W-:-:S13]  /*9b90*/  FSETP.GEU.AND P0, PT, R0, 1, PT ;  /* 0x3f8000000000780b */ /* 0x010fda0003f0e000 */
[----:B---3--:R-:W-:-:S04]  /*9ba0*/  VOTE.ANY R3, PT, !P0 ;  /* 0x0000000000037806 */ /* 0x008fc800040e0100 */
[----:B------:R-:W-:-:S13]  /*9bb0*/  ISETP.NE.AND P0, PT, R3, RZ, PT ;  /* 0x000000ff0300720c */ /* 0x000fda0003f05270 */
[----:B--2---:R-:W-:Y:S05]  /*9bc0*/  @!P0 BRA `(.L_x_59) ;  /* 0x00000004004c8947 */ /* 0x004fea0003800000 */
[C---:B------:R-:W-:Y:S02]  /*9bd0*/  R2UR UR4, R2.reuse ;  /* 0x00000000020472ca */ /* 0x040fe400000e0000 */
[----:B------:R-:W-:-:S11]  /*9be0*/  R2UR UR5, R2 ;  /* 0x00000000020572ca */ /* 0x000fd600000e0000 */
[----:B------:R-:W2:Y:S02]  /*9bf0*/  LDTM.x16 R20, tmem[UR4+0x180] ;  /* 0x00018004001479ee */ /* 0x000ea40008240000 */
[-C--:B--2---:R-:W-:Y:S02]  /*9c00*/  FMUL2 R20, R20.F32x2.HI_LO, R0.reuse.F32 ;  /* 0x000000001414724a */ /* 0x084fe40001000000 */
        /* <DEDUP_REMOVED lines=8> */
[----:B-1----:R-:W1:Y:S02]  /*9c90*/  LDTM.x16 R4, tmem[UR4+0x190] ;  /* 0x00019004000479ee */ /* 0x002e640008240000 */
        /* <DEDUP_REMOVED lines=69> */
[----:B------:R-:W3:Y:S02]  /*a0f0*/  FENCE.VIEW.ASYNC.T ;  /* 0x00000000000073c6 */ /* 0x000ee40000000200 */
.L_x_59:
[----:B---3--:R3:W-:Y:S01]  /*a100*/  SYNCS.ARRIVE.TRANS64.ART0 RZ, [UR7+0xd8], R36 ;  /* 0x0000d824ffff79a7 */ /* 0x0087e20008500007 */
[----:B------:R3:W-:Y:S01]  /*a110*/  SYNCS.ARRIVE.TRANS64.ART0 RZ, [UR7+0x130], R36 ;  /* 0x00013024ffff79a7 */ /* 0x0007e20008500007 */
[----:B------:R-:W-:Y:S05]  /*a120*/  BRA.U UP0, `(.L_x_60) ;  /* 0xfffffff5000c7547 */ /* 0x000fea000b83ffff */
.L_x_57:
[----:B-1----:R-:W-:Y:S01]  /*a130*/  IMAD.MOV.U32 R3, RZ, RZ, 0x1 ;  /* 0x00000001ff037424 */ /* 0x002fe200078e00ff */
[----:B------:R-:W-:Y:S01]  /*a140*/  USHF.L.U32 UR4, UR19, 0x1f, URZ ;  /* 0x0000001f13047899 */ /* 0x000fe200080006ff */
[----:B------:R-:W-:Y:S01]  /*a150*/  IMAD.U32 R0, RZ, RZ, UR10 ;  /* 0x0000000aff007e24 */ /* 0x000fe2000f8e00ff */
[----:B--2---:R-:W-:Y:S01]  /*a160*/  LEA R4, R68, UR7, 0x2 ;  /* 0x0000000744047c11 */ /* 0x004fe2000f8e10ff */
[----:B------:R-:W-:Y:S01]  /*a170*/  SYNCS.ARRIVE.TRANS64.ART0 RZ, [UR7+0x138], R3 ;  /* 0x00013803ffff79a7 */ /* 0x000fe20008500007 */
[----:B------:R-:W-:Y:S02]  /*a180*/  USHF.L.U32 UR5, UR18, 0x1f, URZ ;  /* 0x0000001f12057899 */ /* 0x000fe400080006ff */
[----:B------:R1:W-:Y:S02]  /*a190*/  BAR.SYNC.DEFER_BLOCKING R0, 0x40 ;  /* 0x000100000000751d */ /* 0x0003e40000010000 */
[----:B-1----:R-:W-:-:S04]  /*a1a0*/  MOV R0, UR4 ;  /* 0x0000000400007c02 */ /* 0x002fc80008000f00 */
[----:B------:R1:W2:Y:S04]  /*a1b0*/  LDS R70, [R4+0x18c] ;  /* 0x00018c0004467984 */ /* 0x0002a80000000800 */
[----:B------:R1:W4:Y:S01]  /*a1c0*/  LDS R77, [R4+0x58c] ;  /* 0x00058c00044d7984 */ /* 0x0003220000000800 */
[----:B------:R-:W-:Y:S01]  /*a1d0*/  SYNCS.ARRIVE.TRANS64.ART0 RZ, [UR7+0x130], R3 ;  /* 0x00013003ffff79a7 */ /* 0x000fe20008500007 */
[----:B------:R5:W3:Y:S02]  /*a1e0*/  SYNCS.PHASECHK.TRANS64.TRYWAIT P0, [UR7+0x100], R0 ;  /* 0x00010000ff0075a7 */ /* 0x000ae40008001107 */
[----:B-----5:R-:W-:Y:S01]  /*a1f0*/  MOV R0, UR5 ;  /* 0x0000000500007c02 */ /* 0x020fe20008000f00 */
[----:B-1234-:R-:W-:Y:S06]  /*a200*/  @!P0 BRA `(.L_x_61) ;  /* 0x0000002c00208947 */ /* 0x01efec0003800000 */
.L_x_128:
[----:B------:R-:W2:Y:S01]  /*a210*/  SYNCS.PHASECHK.TRANS64.TRYWAIT P0, [UR7+0x150], R0 ;  /* 0x00015000ff0075a7 */ /* 0x000ea20008001107 */
[----:B------:R-:W-:Y:S02]  /*a220*/  R2UR UR6, R2 ;  /* 0x00000000020672ca */ /* 0x000fe400000e0000 */
[----:B------:R-:W-:Y:S01]  /*a230*/  FSETP.NE.AND P4, PT, R70, RZ, PT ;  /* 0x000000ff4600720b */ /* 0x000fe20003f85000 */
[----:B--2---:R-:W-:-:S12]  /*a240*/  @!P0 BRA `(.L_x_62) ;  /* 0x0000002c002c8947 */ /* 0x004fd80003800000 */
.L_x_130:
[----:B------:R-:W2:Y:S01]  /*a250*/  LDL R63, [R1+0x8] ;  /* 0x00000800013f7983 */ /* 0x000ea20000100800 */
[----:B------:R-:W-:Y:S01]  /*a260*/  FSEL R0, R70, 1, P4 ;  /* 0x3f80000046007808 */ /* 0x000fe20002000000 */
[----:B-1----:R-:W1:Y:S01]  /*a270*/  LDTM.x32 R4, tmem[UR6+0x100] ;  /* 0x00010006000479ee */ /* 0x002e6200082c0000 */
[----:B------:R-:W-:-:S04]  /*a280*/  R2UR UR6, R2 ;  /* 0x00000000020672ca */ /* 0x000fc800000e0000 */
[----:B------:R-:W1:Y:S02]  /*a290*/  MUFU.RCP R0, R0 ;  /* 0x0000000000007308 */ /* 0x000e640000001000 */
[-C--:B-1----:R-:W-:Y:S02]  /*a2a0*/  FMUL2 R6, R6.F32x2.HI_LO, R0.reuse.F32 ;  /* 0x000000000606724a */ /* 0x082fe40001000000 */
[-C--:B------:R-:W-:Y:S02]  /*a2b0*/  FMUL2 R4, R4.F32x2.HI_LO, R0.reuse.F32 ;  /* 0x000000000404724a */ /* 0x080fe40001000000 */
[----:B------:R-:W-:Y:S01]  /*a2c0*/  FMUL2 R10, R10.F32x2.HI_LO, R0.F32 ;  /* 0x000000000a0a724a */ /* 0x000fe20001000000 */
[----:B------:R-:W-:Y:S01]  /*a2d0*/  F2FP.SATFINITE.E4M3.F32.PACK_AB_MERGE_C R54, R7, R6, RZ ;  /* 0x000000060736723e */ /* 0x000fe200048070ff */
        /* <DEDUP_REMOVED lines=25> */
[----:B------:R-:W-:-:S02]  /*a470*/  F2FP.SATFINITE.E4M3.F32.PACK_AB_MERGE_C R46, R29, R28, RZ ;  /* 0x0000001c1d2e723e */ /* 0x000fc400048070ff */
[----:B------:R-:W1:Y:S01]  /*a480*/  LDTM.x32 R4, tmem[UR6+0x120] ;  /* 0x00012006000479ee */ /* 0x000e6200082c0000 */
[----:B------:R-:W-:Y:S02]  /*a490*/  F2FP.SATFINITE.E4M3.F32.PACK_AB_MERGE_C R38, R39, R38, RZ ;  /* 0x000000262726723e */ /* 0x000fe400048070ff */
[----:B------:R-:W-:Y:S01]  /*a4a0*/  F2FP.SATFINITE.E4M3.F32.PACK_AB_MERGE_C R36, R37, R36, RZ ;  /* 0x000000242524723e */ /* 0x000fe200048070ff */
[-C--:B-1----:R-:W-:Y:S02]  /*a4b0*/  FMUL2 R14, R14.F32x2.HI_LO, R0.reuse.F32 ;  /* 0x000000000e0e724a */ /* 0x082fe40001000000 */
[-C--:B------:R-:W-:Y:S02]  /*a4c0*/  FMUL2 R6, R6.F32x2.HI_LO, R0.reuse.F32 ;  /* 0x000000000606724a */ /* 0x080fe40001000000 */
[----:B------:R-:W-:Y:S01]  /*a4d0*/  FMUL2 R4, R4.F32x2.HI_LO, R0.F32 ;  /* 0x000000000404724a */ /* 0x000fe20001000000 */
[----:B------:R-:W-:Y:S01]  /*a4e0*/  F2FP.SATFINITE.E4M3.F32.PACK_AB_MERGE_C R72, R15, R14, RZ ;  /* 0x0000000e0f48723e */ /* 0x000fe200048070ff */
[-C--:B------:R-:W-:Y:S01]  /*a4f0*/  FMUL2 R10, R10.F32x2.HI_LO, R0.reuse.F32 ;  /* 0x000000000a0a724a */ /* 0x080fe20001000000 */
[----:B------:R-:W-:Y:S01]  /*a500*/  PRMT R14, R49, 0x5410, R50 ;  /* 0x00005410310e7816 */ /* 0x000fe20000000032 */
[-C--:B------:R-:W-:Y:S01]  /*a510*/  FMUL2 R8, R8.F32x2.HI_LO, R0.reuse.F32 ;  /* 0x000000000808724a */ /* 0x080fe20001000000 */
[----:B------:R-:W3:Y:S01]  /*a520*/  LDL R50, [R1+0x40] ;  /* 0x0000400001327983 */ /* 0x000ee20000100800 */
[----:B------:R-:W-:Y:S01]  /*a530*/  FMUL2 R12, R12.F32x2.HI_LO, R0.F32 ;  /* 0x000000000c0c724a */ /* 0x000fe20001000000 */
[----:B------:R-:W-:Y:S01]  /*a540*/  F2FP.SATFINITE.E4M3.F32.PACK_AB_MERGE_C R3, R7, R6, RZ ;  /* 0x000000060703723e */ /* 0x000fe200048070ff */
[----:B------:R-:W-:Y:S01]  /*a550*/  FMUL2 R18, R18.F32x2.HI_LO, R0.F32 ;  /* 0x000000001212724a */ /* 0x000fe20001000000 */
[----:B------:R-:W4:Y:S01]  /*a560*/  LDL R49, [R1+0x10] ;  /* 0x0000100001317983 */ /* 0x000f220000100800 */
[----:B------:R-:W-:Y:S01]  /*a570*/  F2FP.SATFINITE.E4M3.F32.PACK_AB_MERGE_C R40, R5, R4, RZ ;  /* 0x000000040528723e */ /* 0x000fe200048070ff */
[----:B------:R-:W-:Y:S01]  /*a580*/  FMUL2 R16, R16.F32x2.HI_LO, R0.F32 ;  /* 0x000000001010724a */ /* 0x000fe20001000000 */
[----:B------:R-:W-:Y:S01]  /*a590*/  F2FP.SATFINITE.E4M3.F32.PACK_AB_MERGE_C R75, R11, R10, RZ ;  /* 0x0000000a0b4b723e */ /* 0x000fe200048070ff */
[----:B------:R-:W-:Y:S01]  /*a5a0*/  FMUL2 R22, R22.F32x2.HI_LO, R0.F32 ;  /* 0x000000001616724a */ /* 0x000fe20001000000 */
[----:B------:R-:W-:Y:S01]  /*a5b0*/  F2FP.SATFINITE.E4M3.F32.PACK_AB_MERGE_C R73, R9, R8, RZ ;  /* 0x000000080949723e */ /* 0x000fe200048070ff */
[----:B------:R-:W-:Y:S01]  /*a5c0*/  FMUL2 R20, R20.F32x2.HI_LO, R0.F32 ;  /* 0x000000001414724a */ /* 0x000fe20001000000 */
[----:B------:R-:W-:Y:S01]  /*a5d0*/  F2FP.SATFINITE.E4M3.F32.PACK_AB_MERGE_C R62, R13, R12, RZ ;  /* 0x0000000c0d3e723e */ /* 0x000fe200048070ff */
[-C--:B------:R-:W-:Y:S01]  /*a5e0*/  FMUL2 R26, R26.F32x2.HI_LO, R0.reuse.F32 ;  /* 0x000000001a1a724a */ /* 0x080fe20001000000 */
[----:B------:R-:W-:Y:S01]  /*a5f0*/  PRMT R12, R53, 0x5410, R54 ;  /* 0x00005410350c7816 */ /* 0x000fe20000000036 */
[-C--:B------:R-:W-:Y:S01]  /*a600*/  FMUL2 R24, R24.F32x2.HI_LO, R0.reuse.F32 ;  /* 0x000000001818724a */ /* 0x080fe20001000000 */
[----:B------:R-:W-:Y:S01]  /*a610*/  PRMT R13, R51, 0x5410, R52 ;  /* 0x00005410330d7816 */ /* 0x000fe20000000034 */
[-C--:B------:R-:W-:Y:S01]  /*a620*/  FMUL2 R10, R30.F32x2.HI_LO, R0.reuse.F32 ;  /* 0x000000001e0a724a */ /* 0x080fe20001000000 */
[----:B------:R-:W-:Y:S01]  /*a630*/  PRMT R15, R43, 0x5410, R48 ;  /* 0x000054102b0f7816 */ /* 0x000fe20000000030 */
[----:B------:R-:W-:Y:S01]  /*a640*/  FMUL2 R8, R28.F32x2.HI_LO, R0.F32 ;  /* 0x000000001c08724a */ /* 0x000fe20001000000 */
[----:B------:R-:W-:Y:S01]  /*a650*/  F2FP.SATFINITE.E4M3.F32.PACK_AB_MERGE_C R61, R19, R18, RZ ;  /* 0x00000012133d723e */ /* 0x000fe200048070ff */
[----:B------:R-:W-:Y:S01]  /*a660*/  FMUL2 R6, R34.F32x2.HI_LO, R0.F32 ;  /* 0x000000002206724a */ /* 0x000fe20001000000 */
[----:B------:R-:W-:Y:S01]  /*a670*/  F2FP.SATFINITE.E4M3.F32.PACK_AB_MERGE_C R60, R17, R16, RZ ;  /* 0x00000010113c723e */ /* 0x000fe200048070ff */
[----:B------:R-:W-:Y:S01]  /*a680*/  FMUL2 R4, R32.F32x2.HI_LO, R0.F32 ;  /* 0x000000002004724a */ /* 0x000fe20001000000 */
[----:B------:R-:W-:-:S02]  /*a690*/  F2FP.SATFINITE.E4M3.F32.PACK_AB_MERGE_C R67, R23, R22, RZ ;  /* 0x000000161743723e */ /* 0x000fc400048070ff */
[----:B------:R-:W-:Y:S02]  /*a6a0*/  F2FP.SATFINITE.E4M3.F32.PACK_AB_MERGE_C R56, R21, R20, RZ ;  /* 0x000000141538723e */ /* 0x000fe400048070ff */
[----:B------:R-:W-:Y:S02]  /*a6b0*/  F2FP.SATFINITE.E4M3.F32.PACK_AB_MERGE_C R55, R27, R26, RZ ;  /* 0x0000001a1b37723e */ /* 0x000fe400048070ff */
        /* <DEDUP_REMOVED lines=8> */
[----:B------:R-:W-:Y:S02]  /*a740*/  PRMT R45, R45, 0x5410, R42 ;  /* 0x000054102d2d7816 */ /* 0x000fe4000000002a */
[----:B------:R-:W-:-:S02]  /*a750*/  PRMT R42, R62, 0x5410, R72 ;  /* 0x000054103e2a7816 */ /* 0x000fc40000000048 */
[----:B------:R-:W-:Y:S01]  /*a760*/  PRMT R43, R60, 0x5410, R61 ;  /* 0x000054103c2b7816 */ /* 0x000fe2000000003d */
[----:B------:R-:W5:Y:S01]  /*a770*/  LDL R72, [R1+0x1c] ;  /* 0x00001c0001487983 */ /* 0x000f620000100800 */
[----:B------:R-:W-:Y:S02]  /*a780*/  PRMT R46, R46, 0x5410, R41 ;  /* 0x000054102e2e7816 */ /* 0x000fe40000000029 */
[----:B------:R-:W-:Y:S02]  /*a790*/  PRMT R41, R73, 0x5410, R75 ;  /* 0x0000541049297816 */ /* 0x000fe4000000004b */
[----:B------:R-:W-:Y:S01]  /*a7a0*/  PRMT R56, R56, 0x5410, R67 ;  /* 0x0000541038387816 */ /* 0x000fe20000000043 */
[----:B------:R-:W5:Y:S04]  /*a7b0*/  LDL R75, [R1+0x38] ;  /* 0x00003800014b7983 */ /* 0x000f680000100800 */
[----:B------:R-:W5:Y:S04]  /*a7c0*/  LDL R67, [R1+0x20] ;  /* 0x0000200001437983 */ /* 0x000f680000100800 */
[----:B------:R-:W5:Y:S04]  /*a7d0*/  LDL R73, [R1+0x34] ;  /* 0x0000340001497983 */ /* 0x000f680000100800 */
[----:B--2---:R1:W-:Y:S02]  /*a7e0*/  STS.128 [R63], R12 ;  /* 0x0000000c3f007388 */ /* 0x0043e40000000c00 */
[----:B-1----:R-:W1:Y:S02]  /*a7f0*/  LDTM.x32 R4, tmem[UR6+0x140] ;  /* 0x00014006000479ee */ /* 0x002e6400082c0000 */
[----:B-1----:R-:W-:-:S02]  /*a800*/  FMUL2 R36, R6.F32x2.HI_LO, R0.F32 ;  /* 0x000000000624724a */ /* 0x002fc40001000000 */
[-C--:B------:R-:W-:Y:S02]  /*a810*/  FMUL2 R6, R4.F32x2.HI_LO, R0.reuse.F32 ;  /* 0x000000000406724a */ /* 0x080fe40001000000 */
        /* <DEDUP_REMOVED lines=23> */
[----:B------:R-:W-:-:S02]  /*a990*/  FMUL2 R6, R34.F32x2.HI_LO, R0.F32 ;  /* 0x000000002206724a */ /* 0x000fc40001000000 */
[----:B------:R-:W-:Y:S01]  /*a9a0*/  FMUL2 R4, R32.F32x2.HI_LO, R0.F32 ;  /* 0x000000002004724a */ /* 0x000fe20001000000 */
[----:B------:R-:W-:Y:S02]  /*a9b0*/  F2FP.SATFINITE.E4M3.F32.PACK_AB_MERGE_C R63, R11, R10, RZ ;  /* 0x0000000a0b3f723e */ /* 0x000fe400048070ff */
[----:B------:R-:W-:Y:S02]  /*a9c0*/  F2FP.SATFINITE.E4M3.F32.PACK_AB_MERGE_C R62, R9, R8, RZ ;  /* 0x00000008093e723e */ /* 0x000fe400048070ff */
[----:B------:R-:W-:Y:S02]  /*a9d0*/  F2FP.SATFINITE.E4M3.F32.PACK_AB_MERGE_C R61, R7, R6, RZ ;  /* 0x00000006073d723e */ /* 0x000fe400048070ff */
[----:B------:R-:W-:Y:S02]  /*a9e0*/  F2FP.SATFINITE.E4M3.F32.PACK_AB_MERGE_C R60, R5, R4, RZ ;  /* 0x00000004053c723e */ /* 0x000fe400048070ff */
[----:B------:R-:W1:Y:S01]  /*a9f0*/  LDTM.x32 R4, tmem[UR6+0x160] ;  /* 0x00016006000479ee */ /* 0x000e6200082c0000 */
[----:B---3--:R-:W-:Y:S04]  /*aa00*/  STS.128 [R50], R44 ;  /* 0x0000002c32007388 */ /* 0x008fe80000000c00 */
[----:B----4-:R1:W-:Y:S02]  /*aa10*/  STS.128 [R49], R40 ;  /* 0x0000002831007388 */ /* 0x0103e40000000c00 */
[----:B-1----:R-:W-:-:S02]  /*aa20*/  FMUL2 R40, R14.F32x2.HI_LO, R0.F32 ;  /* 0x000000000e28724a */ /* 0x002fc40001000000 */
[----:B------:R-:W-:Y:S02]  /*aa30*/  FMUL2 R14, R24.F32x2.HI_LO, R0.F32 ;  /* 0x00000000180e724a */ /* 0x000fe40001000000 */
[----:B------:R-:W2:Y:S01]  /*aa40*/  LDL R25, [R1+0x3c] ;  /* 0x00003c0001197983 */ /* 0x000ea20000100800 */
[----:B------:R-:W-:Y:S02]  /*aa50*/  F2FP.SATFINITE.E4M3.F32.PACK_AB_MERGE_C R36, R37, R36, RZ ;  /* 0x000000242524723e */ /* 0x000fe400048070ff */
[----:B------:R-:W-:Y:S01]  /*aa60*/  PRMT R59, R59, 0x5410, R39 ;  /* 0x000054103b3b7816 */ /* 0x000fe20000000027 */
[-C--:B------:R-:W-:Y:S02]  /*aa70*/  FMUL2 R38, R16.F32x2.HI_LO, R0.reuse.F32 ;  /* 0x000000001026724a */ /* 0x080fe40001000000 */
[-C--:B------:R-:W-:Y:S02]  /*aa80*/  FMUL2 R42, R12.F32x2.HI_LO, R0.reuse.F32 ;  /* 0x000000000c2a724a */ /* 0x080fe40001000000 */
[-C--:B------:R-:W-:Y:S01]  /*aa90*/  FMUL2 R16, R22.F32x2.HI_LO, R0.reuse.F32 ;  /* 0x000000001610724a */ /* 0x080fe20001000000 */
[----:B------:R-:W-:Y:S01]  /*aaa0*/  PRMT R58, R58, 0x5410, R48 ;  /* 0x000054103a3a7816 */ /* 0x000fe20000000030 */
[-C--:B------:R-:W-:Y:S01]  /*aab0*/  FMUL2 R12, R26.F32x2.HI_LO, R0.reuse.F32 ;  /* 0x000000001a0c724a */ /* 0x080fe20001000000 */
[----:B------:R-:W-:Y:S01]  /*aac0*/  PRMT R52, R52, 0x5410, R36 ;  /* 0x0000541034347816 */ /* 0x000fe20000000024 */
[----:B------:R-:W-:-:S02]  /*aad0*/  FMUL2 R46, R8.F32x2.HI_LO, R0.F32 ;  /* 0x00000000082e724a */ /* 0x000fc40001000000 */
[-C--:B------:R-:W-:Y:S02]  /*aae0*/  FMUL2 R44, R10.F32x2.HI_LO, R0.reuse.F32 ;  /* 0x000000000a2c724a */ /* 0x080fe40001000000 */
[-C--:B------:R-:W-:Y:S02]  /*aaf0*/  FMUL2 R50, R4.F32x2.HI_LO, R0.reuse.F32 ;  /* 0x000000000432724a */ /* 0x080fe40001000000 */
[-C--:B------:R-:W-:Y:S02]  /*ab00*/  FMUL2 R48, R6.F32x2.HI_LO, R0.reuse.F32 ;  /* 0x000000000630724a */ /* 0x080fe40001000000 */
[-C--:B------:R-:W-:Y:S02]  /*ab10*/  FMUL2 R36, R18.F32x2.HI_LO, R0.reuse.F32 ;  /* 0x000000001224724a */ /* 0x080fe40001000000 */
[-C--:B------:R-:W-:Y:S02]  /*ab20*/  FMUL2 R10, R28.F32x2.HI_LO, R0.reuse.F32 ;  /* 0x000000001c0a724a */ /* 0x080fe40001000000 */
[----:B------:R-:W-:Y:S01]  /*ab30*/  FMUL2 R8, R30.F32x2.HI_LO, R0.F32 ;  /* 0x000000001e08724a */ /* 0x000fe20001000000 */
[----:B------:R-:W-:Y:S01]  /*ab40*/  F2FP.SATFINITE.E4M3.F32.PACK_AB_MERGE_C R17, R17, R16, RZ ;  /* 0x000000101111723e */ /* 0x000fe200048070ff */
[----:B------:R-:W-:-:S02]  /*ab50*/  FMUL2 R18, R20.F32x2.HI_LO, R0.F32 ;  /* 0x000000001412724a */ /* 0x000fc40001000000 */
[-C--:B------:R-:W-:Y:S02]  /*ab60*/  FMUL2 R6, R32.F32x2.HI_LO, R0.reuse.F32 ;  /* 0x000000002006724a */ /* 0x080fe40001000000 */
[----:B------:R-:W-:Y:S01]  /*ab70*/  FMUL2 R4, R34.F32x2.HI_LO, R0.F32 ;  /* 0x000000002204724a */ /* 0x000fe20001000000 */
[----:B------:R-:W-:Y:S02]  /*ab80*/  F2FP.SATFINITE.E4M3.F32.PACK_AB_MERGE_C R16, R13, R12, RZ ;  /* 0x0000000c0d10723e */ /* 0x000fe400048070ff */
[----:B------:R-:W-:Y:S02]  /*ab90*/  PRMT R57, R57, 0x5410, R55 ;  /* 0x0000541039397816 */ /* 0x000fe40000000037 */
[----:B------:R-:W-:Y:S02]  /*aba0*/  F2FP.SATFINITE.E4M3.F32.PACK_AB_MERGE_C R13, R15, R14, RZ ;  /* 0x0000000e0f0d723e */ /* 0x000fe400048070ff */
[----:B------:R-:W-:Y:S02]  /*abb0*/  F2FP.SATFINITE.E4M3.F32.PACK_AB_MERGE_C R48, R49, R48, RZ ;  /* 0x000000303130723e */ /* 0x000fe400048070ff */
        /* <DEDUP_REMOVED lines=9> */
[----:B------:R-:W-:Y:S02]  /*ac50*/  F2FP.SATFINITE.E4M3.F32.PACK_AB_MERGE_C R14, R11, R10, RZ ;  /* 0x0000000a0b0e723e */ /* 0x000fe400048070ff */
[----:B------:R-:W-:Y:S02]  /*ac60*/  F2FP.SATFINITE.E4M3.F32.PACK_AB_MERGE_C R18, R19, R18, RZ ;  /* 0x000000121312723e */ /* 0x000fe400048070ff */
[----:B------:R-:W-:Y:S02]  /*ac70*/  F2FP.SATFINITE.E4M3.F32.PACK_AB_MERGE_C R3, R5, R4, RZ ;  /* 0x000000040503723e */ /* 0x000fe400048070ff */
[----:B------:R-:W-:-:S02]  /*ac80*/  F2FP.SATFINITE.E4M3.F32.PACK_AB_MERGE_C R0, R7, R6, RZ ;  /* 0x000000060700723e */ /* 0x000fc400048070ff */
[----:B------:R-:W-:Y:S02]  /*ac90*/  PRMT R53, R53, 0x5410, R76 ;  /* 0x0000541035357816 */ /* 0x000fe4000000004c */
[----:B------:R-:W-:Y:S02]  /*aca0*/  PRMT R54, R54, 0x5410, R74 ;  /* 0x0000541036367816 */ /* 0x000fe4000000004a */
[----:B------:R-:W-:Y:S02]  /*acb0*/  PRMT R8, R66, 0x5410, R69 ;  /* 0x0000541042087816 */ /* 0x000fe40000000045 */
[----:B------:R-:W-:Y:S02]  /*acc0*/  PRMT R9, R64, 0x5410, R65 ;  /* 0x0000541040097816 */ /* 0x000fe40000000041 */
[----:B------:R-:W-:Y:S02]  /*acd0*/  PRMT R10, R62, 0x5410, R63 ;  /* 0x000054103e0a7816 */ /* 0x000fe4000000003f */
[----:B------:R-:W-:-:S02]  /*ace0*/  PRMT R11, R60, 0x5410, R61 ;  /* 0x000054103c0b7816 */ /* 0x000fc4000000003d */
[----:B------:R-:W-:Y:S02]  /*acf0*/  PRMT R4, R50, 0x5410, R48 ;  /* 0x0000541032047816 */ /* 0x000fe40000000030 */
[----:B------:R-:W-:Y:S02]  /*ad00*/  PRMT R5, R46, 0x5410, R44 ;  /* 0x000054102e057816 */ /* 0x000fe4000000002c */
[----:B------:R-:W-:Y:S02]  /*ad10*/  PRMT R6, R22, 0x5410, R23 ;  /* 0x0000541016067816 */ /* 0x000fe40000000017 */
[----:B------:R-:W-:Y:S02]  /*ad20*/  PRMT R7, R20, 0x5410, R21 ;  /* 0x0000541014077816 */ /* 0x000fe40000000015 */
[----:B------:R-:W-:Y:S02]  /*ad30*/  PRMT R14, R14, 0x5410, R15 ;  /* 0x000054100e0e7816 */ /* 0x000fe4000000000f */
[----:B------:R-:W-:-:S02]  /*ad40*/  PRMT R12, R18, 0x5410, R17 ;  /* 0x00005410120c7816 */ /* 0x000fc40000000011 */
[----:B------:R-:W-:Y:S02]  /*ad50*/  PRMT R13, R13, 0x5410, R16 ;  /* 0x000054100d0d7816 */ /* 0x000fe40000000010 */
[----:B------:R-:W-:Y:S01]  /*ad60*/  PRMT R15, R0, 0x5410, R3 ;  /* 0x00005410000f7816 */ /* 0x000fe20000000003 */
[----:B------:R-:W-:Y:S02]  /*ad70*/  IMAD.U32 R3, RZ, RZ, UR11 ;  /* 0x0000000bff037e24 */ /* 0x000fe4000f8e00ff */
[----:B------:R-:W-:Y:S01]  /*ad80*/  IMAD.U32 R0, RZ, RZ, UR4 ;  /* 0x00000004ff007e24 */ /* 0x000fe2000f8e00ff */
[----:B--2---:R-:W-:Y:S04]  /*ad90*/  STS.128 [R25], R56 ;  /* 0x0000003819007388 */ /* 0x004fe80000000c00 */
[----:B-----5:R-:W-:Y:S04]  /*ada0*/  STS.128 [R67], R52 ;  /* 0x0000003443007388 */ /* 0x020fe80000000c00 */
[----:B------:R-:W-:Y:S04]  /*adb0*/  STS.128 [R75], R8 ;  /* 0x000000084b007388 */ /* 0x000fe80000000c00 */
[----:B------:R1:W-:Y:S04]  /*adc0*/  STS.128 [R72], R4 ;  /* 0x0000000448007388 */ /* 0x0003e80000000c00 */
[----:B------:R2:W-:Y:S01]  /*add0*/  STS.128 [R73], R12 ;  /* 0x0000000c49007388 */ /* 0x0005e20000000c00 */
[----:B------:R3:W-:Y:S06]  /*ade0*/  MEMBAR.ALL.CTA ;  /* 0x0000000000007992 */ /* 0x0007ec0000008000 */
[----:B---3--:R-:W3:Y:S01]  /*adf0*/  FENCE.VIEW.ASYNC.S ;  /* 0x00000000000073c6 */ /* 0x008ee20000000000 */
[----:B-1----:R-:W-:-:S04]  /*ae00*/  IMAD.MOV.U32 R72, RZ, RZ, 0x1 ;  /* 0x00000001ff487424 */ /* 0x002fc800078e00ff */
[----:B---3--:R-:W-:Y:S01]  /*ae10*/  SYNCS.ARRIVE.TRANS64.ART0 RZ, [UR7+0xd0], R72 ;  /* 0x0000d048ffff79a7 */ /* 0x008fe20008500007 */
[----:B------:R-:W-:Y:S01]  /*ae20*/  SYNCS.ARRIVE.TRANS64.ART0 RZ, [UR7+0x140], R72 ;  /* 0x00014048ffff79a7 */ /* 0x000fe20008500007 */
[----:B--2---:R-:W-:Y:S01]  /*ae30*/  LEA R73, R68, UR7, 0x2 ;  /* 0x0000000744497c11 */ /* 0x004fe2000f8e10ff */
[----:B------:R1:W-:Y:S06]  /*ae40*/  BAR.SYNC.DEFER_BLOCKING R3, 0x40 ;  /* 0x000100030000751d */ /* 0x0003ec0000010000 */
[----:B-1----:R1:W2:Y:S04]  /*ae50*/  LDS R3, [R73+0x38c] ;  /* 0x00038c0049037984 */ /* 0x0022a80000000800 */
[----:B------:R-:W3:Y:S01]  /*ae60*/  LDS R73, [R73+0x78c] ;  /* 0x00078c0049497984 */ /* 0x000ee20000000800 */
[----:B------:R-:W-:Y:S01]  /*ae70*/  SYNCS.ARRIVE.TRANS64.ART0 RZ, [UR7+0x138], R72 ;  /* 0x00013848ffff79a7 */ /* 0x000fe20008500007 */
[----:B------:R4:W5:Y:S02]  /*ae80*/  SYNCS.PHASECHK.TRANS64.TRYWAIT P0, [UR7+0x108], R0 ;  /* 0x00010800ff0075a7 */ /* 0x0009640008001107 */
[----:B----4-:R-:W-:Y:S01]  /*ae90*/  IMAD.U32 R0, RZ, RZ, UR5 ;  /* 0x00000005ff007e24 */ /* 0x010fe2000f8e00ff */
[----:B-123-5:R-:W-:Y:S06]  /*aea0*/  @!P0 BRA `(.L_x_63) ;  /* 0x0000002000308947 */ /* 0x02efec0003800000 */
.L_x_132:
[----:B------:R2:W3:Y:S01]  /*aeb0*/  SYNCS.PHASECHK.TRANS64.TRYWAIT P0, [UR7+0x158], R0 ;  /* 0x00015800ff0075a7 */ /* 0x0004e20008001107 */
[----:B------:R-:W-:-:S04]  /*aec0*/  FSETP.NE.AND P5, PT, R3, RZ, PT ;  /* 0x000000ff0300720b */ /* 0x000fc80003fa5000 */
[----:B--2---:R-:W-:-:S06]  /*aed0*/  FSEL R0, R3, 1, P5 ;  /* 0x3f80000003007808 */ /* 0x004fcc0002800000 */
[----:B------:R-:W2:Y:S02]  /*aee0*/  MUFU.RCP R0, R0 ;  /* 0x0000000000007308 */ /* 0x000ea40000001000 */
[----:B--23--:R-:W-:Y:S05]  /*aef0*/  @!P0 BRA `(.L_x_64) ;  /* 0x0000002000388947 */ /* 0x00cfea0003800000 */
.L_x_134:
[----:B------:R-:W2:Y:S04]  /*af00*/  LDL R56, [R1+0x4] ;  /* 0x0000040001387983 */ /* 0x000ea80000100800 */
[----:B------:R-:W3:Y:S01]  /*af10*/  LDL R55, [R1+0x30] ;  /* 0x0000300001377983 */ /* 0x000ee20000100800 */
[----:B------:R-:W-:Y:S01]  /*af20*/  R2UR UR4, R2 ;  /* 0x00000000020472ca */ /* 0x000fe200000e0000 */
[----:B------:R-:W4:Y:S02]  /*af30*/  LDCU.64 UR8, c[0x0][0x3c8] ;  /* 0x00007900ff0877ac */ /* 0x000f240008000a00 */
[----:B------:R-:W5:Y:S01]  /*af40*/  LDL R75, [R1+0x28] ;  /* 0x00002800014b7983 */ /* 0x000f620000100800 */
[----:B------:R-:W1:Y:S03]  /*af50*/  LDCU.U8 UR15, c[0x0][0x614] ;  /* 0x0000c280ff0f77ac */ /* 0x000e660008000000 */
[----:B------:R-:W4:Y:S01]  /*af60*/  LDL R74, [R1+0x14] ;  /* 0x00001400014a7983 */ /* 0x000f220000100800 */
[----:B------:R-:W-:Y:S01]  /*af70*/  UIADD3 UR13, UPT, UPT, UR22, UR13, URZ ;  /* 0x0000000d160d7290 */ /* 0x000fe2000fffe0ff */
[----:B------:R-:W1:Y:S04]  /*af80*/  LDCU UR23, c[0x0][0x380] ;  /* 0x00007000ff1777ac */ /* 0x000e680008000800 */
[----:B-1----:R-:W1:Y:S01]  /*af90*/  LDTM.x32 R4, tmem[UR4+0x180] ;  /* 0x00018004000479ee */ /* 0x002e6200082c0000 */
[----:B------:R-:W1:Y:S02]  /*afa0*/  LDCU UR24, c[0x0][0x60c] ;  /* 0x0000c180ff1877ac */ /* 0x000e640008000800 */
[----:B-1----:R-:W-:-:S02]  /*afb0*/  FMUL2 R6, R6.F32x2.HI_LO, R0.F32 ;  /* 0x000000000606724a */ /* 0x002fc40001000000 */
        /* <DEDUP_REMOVED lines=29> */
[----:B------:R-:W-:Y:S02]  /*b190*/  F2FP.SATFINITE.E4M3.F32.PACK_AB_MERGE_C R39, R35, R34, RZ ;  /* 0x000000222327723e */ /* 0x000fe400048070ff */
[----:B------:R-:W1:Y:S01]  /*b1a0*/  LDTM.x32 R4, tmem[UR4+0x1a0] ;  /* 0x0001a004000479ee */ /* 0x000e6200082c0000 */
[----:B------:R-:W-:Y:S01]  /*b1b0*/  F2FP.SATFINITE.E4M3.F32.PACK_AB_MERGE_C R38, R37, R36, RZ ;  /* 0x000000242526723e */ /* 0x000fe200048070ff */
        /* <DEDUP_REMOVED lines=28> */
[----:B------:R-:W-:Y:S01]  /*b380*/  FMUL2 R36, R32.F32x2.HI_LO, R0.F32 ;  /* 0x000000002024724a */ /* 0x000fe20001000000 */
[----:B------:R-:W-:-:S02]  /*b390*/  PRMT R14, R40, 0x5410, R41 ;  /* 0x00005410280e7816 */ /* 0x000fc40000000029 */
[----:B------:R-:W-:Y:S02]  /*b3a0*/  PRMT R15, R38, 0x5410, R39 ;  /* 0x00005410260f7816 */ /* 0x000fe40000000027 */
[----:B------:R-:W-:Y:S02]  /*b3b0*/  F2FP.SATFINITE.E4M3.F32.PACK_AB_MERGE_C R71, R11, R10, RZ ;  /* 0x0000000a0b47723e */ /* 0x000fe400048070ff */
[----:B------:R-:W-:Y:S02]  /*b3c0*/  F2FP.SATFINITE.E4M3.F32.PACK_AB_MERGE_C R57, R23, R22, RZ ;  /* 0x000000161739723e */ /* 0x000fe400048070ff */
[----:B------:R-:W-:Y:S02]  /*b3d0*/  F2FP.SATFINITE.E4M3.F32.PACK_AB_MERGE_C R60, R21, R20, RZ ;  /* 0x00000014153c723e */ /* 0x000fe400048070ff */
[----:B------:R-:W-:Y:S02]  /*b3e0*/  F2FP.SATFINITE.E4M3.F32.PACK_AB_MERGE_C R54, R27, R26, RZ ;  /* 0x0000001a1b36723e */ /* 0x000fe400048070ff */
[----:B------:R-:W-:-:S02]  /*b3f0*/  F2FP.SATFINITE.E4M3.F32.PACK_AB_MERGE_C R61, R25, R24, RZ ;  /* 0x00000018193d723e */ /* 0x000fc400048070ff */
[----:B------:R-:W-:Y:S02]  /*b400*/  F2FP.SATFINITE.E4M3.F32.PACK_AB_MERGE_C R40, R9, R8, RZ ;  /* 0x000000080928723e */ /* 0x000fe400048070ff */
[----:B------:R-:W-:Y:S02]  /*b410*/  F2FP.SATFINITE.E4M3.F32.PACK_AB_MERGE_C R62, R7, R6, RZ ;  /* 0x00000006073e723e */ /* 0x000fe400048070ff */
[----:B------:R-:W-:Y:S02]  /*b420*/  F2FP.SATFINITE.E4M3.F32.PACK_AB_MERGE_C R39, R5, R4, RZ ;  /* 0x000000040527723e */ /* 0x000fe400048070ff */
[----:B------:R-:W-:Y:S02]  /*b430*/  F2FP.SATFINITE.E4M3.F32.PACK_AB_MERGE_C R63, R37, R36, RZ ;  /* 0x00000024253f723e */ /* 0x000fe400048070ff */
[----:B------:R-:W-:Y:S02]  /*b440*/  PRMT R66, R66, 0x5410, R59 ;  /* 0x0000541042427816 */ /* 0x000fe4000000003b */
[----:B------:R-:W-:-:S02]  /*b450*/  PRMT R67, R67, 0x5410, R58 ;  /* 0x0000541043437816 */ /* 0x000fc4000000003a */
[----:B------:R-:W-:Y:S01]  /*b460*/  PRMT R61, R61, 0x5410, R54 ;  /* 0x000054103d3d7816 */ /* 0x000fe20000000036 */
[----:B--2---:R-:W-:Y:S04]  /*b470*/  STS.128 [R56], R16 ;  /* 0x0000001038007388 */ /* 0x004fe80000000c00 */
[----:B---3--:R1:W-:Y:S02]  /*b480*/  STS.128 [R55], R12 ;  /* 0x0000000c37007388 */ /* 0x0083e40000000c00 */
[----:B-1----:R-:W1:Y:S02]  /*b490*/  LDTM.x32 R4, tmem[UR4+0x1c0] ;  /* 0x0001c004000479ee */ /* 0x002e6400082c0000 */
[-C--:B-1----:R-:W-:Y:S02]  /*b4a0*/  FMUL2 R6, R6.F32x2.HI_LO, R0.reuse.F32 ;  /* 0x000000000606724a */ /* 0x082fe40001000000 */
[----:B------:R-:W-:-:S02]  /*b4b0*/  FMUL2 R4, R4.F32x2.HI_LO, R0.F32 ;  /* 0x000000000404724a */ /* 0x000fc40001000000 */
[-C--:B------:R-:W-:Y:S02]  /*b4c0*/  FMUL2 R10, R10.F32x2.HI_LO, R0.reuse.F32 ;  /* 0x000000000a0a724a */ /* 0x080fe40001000000 */
[-C--:B------:R-:W-:Y:S02]  /*b4d0*/  FMUL2 R8, R8.F32x2.HI_LO, R0.reuse.F32 ;  /* 0x000000000808724a */ /* 0x080fe40001000000 */
[-C--:B------:R-:W-:Y:S02]  /*b4e0*/  FMUL2 R14, R14.F32x2.HI_LO, R0.reuse.F32 ;  /* 0x000000000e0e724a */ /* 0x080fe40001000000 */
[-C--:B------:R-:W-:Y:S02]  /*b4f0*/  FMUL2 R12, R12.F32x2.HI_LO, R0.reuse.F32 ;  /* 0x000000000c0c724a */ /* 0x080fe40001000000 */
[-C--:B------:R-:W-:Y:S02]  /*b500*/  FMUL2 R18, R18.F32x2.HI_LO, R0.reuse.F32 ;  /* 0x000000001212724a */ /* 0x080fe40001000000 */
        /* <DEDUP_REMOVED lines=30> */
[----:B------:R-:W1:Y:S02]  /*b6f0*/  LDTM.x32 R4, tmem[UR4+0x1e0] ;  /* 0x0001e004000479ee */ /* 0x000e6400082c0000 */
[-C--:B-1----:R-:W-:Y:S02]  /*b700*/  FMUL2 R42, R12.F32x2.HI_LO, R0.reuse.F32 ;  /* 0x000000000c2a724a */ /* 0x082fe40001000000 */
[----:B------:R-:W-:Y:S02]  /*b710*/  FMUL2 R12, R30.F32x2.HI_LO, R0.F32 ;  /* 0x000000001e0c724a */ /* 0x000fe40001000000 */
[----:B------:R-:W2:Y:S01]  /*b720*/  LDL R31, [R1+0xc] ;  /* 0x00000c00011f7983 */ /* 0x000ea20000100800 */
[----:B------:R-:W-:Y:S02]  /*b730*/  PRMT R65, R65, 0x5410, R71 ;  /* 0x0000541041417816 */ /* 0x000fe40000000047 */
[----:B------:R-:W-:Y:S01]  /*b740*/  PRMT R64, R64, 0x5410, R72 ;  /* 0x0000541040407816 */ /* 0x000fe20000000048 */
[----:B------:R-:W3:Y:S04]  /*b750*/  LDL R71, [R1+0x2c] ;  /* 0x00002c0001477983 */ /* 0x000ee80000100800 */
[----:B------:R-:W3:Y:S01]  /*b760*/  LDL R72, [R1+0x18] ;  /* 0x0000180001487983 */ /* 0x000ee20000100800 */
[----:B------:R-:W-:Y:S01]  /*b770*/  USHF.R.S32.HI UR4, URZ, 0x1f, UR16 ;  /* 0x0000001fff047899 */ /* 0x000fe20008011410 */
[----:B------:R-:W-:-:S02]  /*b780*/  PRMT R60, R60, 0x5410, R57 ;  /* 0x000054103c3c7816 */ /* 0x000fc40000000039 */
[----:B------:R-:W-:Y:S01]  /*b790*/  PRMT R57, R36, 0x5410, R37 ;  /* 0x0000541024397816 */ /* 0x000fe20000000025 */
[-C--:B------:R-:W-:Y:S01]  /*b7a0*/  FMUL2 R36, R18.F32x2.HI_LO, R0.reuse.F32 ;  /* 0x000000001224724a */ /* 0x080fe20001000000 */
[----:B----4-:R-:W-:Y:S01]  /*b7b0*/  UIMAD UR6, UR4, UR8, URZ ;  /* 0x00000008040672a4 */ /* 0x010fe2000f8e02ff */
[-C--:B------:R-:W-:Y:S01]  /*b7c0*/  FMUL2 R48, R6.F32x2.HI_LO, R0.reuse.F32 ;  /* 0x000000000630724a */ /* 0x080fe20001000000 */
[----:B------:R-:W-:Y:S01]  /*b7d0*/  UIMAD.WIDE.U32 UR4, UR16, UR8, URZ ;  /* 0x00000008100472a5 */ /* 0x000fe2000f8e00ff */
[-C--:B------:R-:W-:Y:S01]  /*b7e0*/  FMUL2 R18, R20.F32x2.HI_LO, R0.reuse.F32 ;  /* 0x000000001412724a */ /* 0x080fe20001000000 */
[----:B------:R-:W1:Y:S01]  /*b7f0*/  LDCU UR8, c[0x0][0x610] ;  /* 0x0000c200ff0877ac */ /* 0x000e620008000800 */
[-C--:B------:R-:W-:Y:S02]  /*b800*/  FMUL2 R6, R24.F32x2.HI_LO, R0.reuse.F32 ;  /* 0x000000001806724a */ /* 0x080fe40001000000 */
[----:B------:R-:W-:Y:S01]  /*b810*/  FMUL2 R50, R4.F32x2.HI_LO, R0.F32 ;  /* 0x000000000432724a */ /* 0x000fe20001000000 */
[----:B------:R-:W-:Y:S01]  /*b820*/  F2FP.SATFINITE.E4M3.F32.PACK_AB_MERGE_C R21, R19, R18, RZ ;  /* 0x000000121315723e */ /* 0x000fe200048070ff */
[----:B------:R-:W-:Y:S01]  /*b830*/  FMUL2 R4, R26.F32x2.HI_LO, R0.F32 ;  /* 0x000000001a04724a */ /* 0x000fe20001000000 */
[----:B------:R-:W-:Y:S01]  /*b840*/  F2FP.SATFINITE.E4M3.F32.PACK_AB_MERGE_C R19, R7, R6, RZ ;  /* 0x000000060713723e */ /* 0x000fe200048070ff */
[----:B------:R-:W-:-:S02]  /*b850*/  IMAD.U32 R6, RZ, RZ, UR4 ;  /* 0x00000004ff067e24 */ /* 0x000fc4000f8e00ff */
[----:B------:R-:W-:Y:S01]  /*b860*/  IMAD.U32 R7, RZ, RZ, UR5 ;  /* 0x00000005ff077e24 */ /* 0x000fe2000f8e00ff */
[----:B--2---:R2:W-:Y:S04]  /*b870*/  STS.128 [R31], R64 ;  /* 0x000000401f007388 */ /* 0x0045e80000000c00 */
[----:B--2---:R-:W2:Y:S01]  /*b880*/  LDL R31, [R1+0x24] ;  /* 0x00002400011f7983 */ /* 0x004ea20000100800 */
[----:B------:R-:W-:Y:S01]  /*b890*/  F2FP.SATFINITE.E4M3.F32.PACK_AB_MERGE_C R20, R5, R4, RZ ;  /* 0x000000040514723e */ /* 0x000fe200048070ff */
[----:B------:R-:W-:Y:S01]  /*b8a0*/  IMAD.MOV.U32 R4, RZ, RZ, R6 ;  /* 0x000000ffff047224 */ /* 0x000fe200078e0006 */
[----:B------:R-:W-:Y:S01]  /*b8b0*/  UIMAD UR6, UR16, UR9, UR6 ;  /* 0x00000009100672a4 */ /* 0x000fe2000f8e0206 */
[----:B------:R-:W4:Y:S01]  /*b8c0*/  LDC.64 R6, c[0x0][0x3d0] ;  /* 0x0000f400ff067b82 */ /* 0x000f220000000a00 */
[----:B------:R-:W-:Y:S01]  /*b8d0*/  PRMT R62, R62, 0x5410, R40 ;  /* 0x000054103e3e7816 */ /* 0x000fe20000000028 */
[-C--:B------:R-:W-:Y:S01]  /*b8e0*/  FMUL2 R46, R8.F32x2.HI_LO, R0.reuse.F32 ;  /* 0x00000000082e724a */ /* 0x080fe20001000000 */
[----:B------:R-:W-:Y:S01]  /*b8f0*/  PRMT R63, R63, 0x5410, R39 ;  /* 0x000054103f3f7816 */ /* 0x000fe20000000027 */
[-C--:B------:R-:W-:Y:S01]  /*b900*/  FMUL2 R44, R10.F32x2.HI_LO, R0.reuse.F32 ;  /* 0x000000000a2c724a */ /* 0x080fe20001000000 */
[----:B------:R-:W-:Y:S01]  /*b910*/  PRMT R56, R56, 0x5410, R38 ;  /* 0x0000541038387816 */ /* 0x000fe20000000026 */
[-C--:B------:R-:W-:Y:S01]  /*b920*/  FMUL2 R40, R14.F32x2.HI_LO, R0.reuse.F32 ;  /* 0x000000000e28724a */ /* 0x080fe20001000000 */
[----:B------:R-:W3:Y:S01]  /*b930*/  LDCU.U8 UR25, c[0x0][0x615] ;  /* 0x0000c2a0ff1977ac */ /* 0x000ee20008000000 */
[----:B------:R-:W-:-:S02]  /*b940*/  FMUL2 R38, R16.F32x2.HI_LO, R0.F32 ;  /* 0x000000001026724a */ /* 0x000fc40001000000 */
[-C--:B------:R-:W-:Y:S01]  /*b950*/  FMUL2 R16, R22.F32x2.HI_LO, R0.reuse.F32 ;  /* 0x000000001610724a */ /* 0x080fe20001000000 */
[----:B------:R-:W-:Y:S01]  /*b960*/  UIADD3 UR6, UPT, UPT, UR5, UR6, URZ ;  /* 0x0000000605067290 */ /* 0x000fe2000fffe0ff */
[----:B------:R-:W-:Y:S01]  /*b970*/  FMUL2 R14, R28.F32x2.HI_LO, R0.F32 ;  /* 0x000000001c0e724a */ /* 0x000fe20001000000 */
[----:B-1----:R-:W-:Y:S01]  /*b980*/  UIMAD.WIDE.U32 UR4, UR13, UR8, URZ ;  /* 0x000000080d0472a5 */ /* 0x002fe2000f8e00ff */
[----:B------:R-:W-:Y:S01]  /*b990*/  F2FP.SATFINITE.E4M3.F32.PACK_AB_MERGE_C R30, R49, R48, RZ ;  /* 0x00000030311e723e */ /* 0x000fe200048070ff */
[----:B------:R-:W-:Y:S01]  /*b9a0*/  FMUL2 R10, R32.F32x2.HI_LO, R0.F32 ;  /* 0x00000000200a724a */ /* 0x000fe20001000000 */
[----:B------:R-:W-:Y:S01]  /*b9b0*/  F2FP.SATFINITE.E4M3.F32.PACK_AB_MERGE_C R29, R51, R50, RZ ;  /* 0x00000032331d723e */ /* 0x000fe200048070ff */
[----:B------:R-:W-:Y:S01]  /*b9c0*/  FMUL2 R8, R34.F32x2.HI_LO, R0.F32 ;  /* 0x000000002208724a */ /* 0x000fe20001000000 */
[----:B------:R-:W-:Y:S01]  /*b9d0*/  F2FP.SATFINITE.E4M3.F32.PACK_AB_MERGE_C R28, R45, R44, RZ ;  /* 0x0000002c2d1c723e */ /* 0x000fe200048070ff */
[----:B------:R-:W1:Y:S01]  /*b9e0*/  LDCU.64 UR16, c[0x0][0x618] ;  /* 0x0000c300ff1077ac */ /* 0x000e620008000a00 */
[----:B------:R-:W-:-:S02]  /*b9f0*/  F2FP.SATFINITE.E4M3.F32.PACK_AB_MERGE_C R27, R47, R46, RZ ;  /* 0x0000002e2f1b723e */ /* 0x000fc400048070ff */
[----:B------:R-:W-:Y:S02]  /*ba00*/  F2FP.SATFINITE.E4M3.F32.PACK_AB_MERGE_C R26, R41, R40, RZ ;  /* 0x00000028291a723e */ /* 0x000fe400048070ff */
[----:B------:R-:W-:Y:S02]  /*ba10*/  F2FP.SATFINITE.E4M3.F32.PACK_AB_MERGE_C R25, R43, R42, RZ ;  /* 0x0000002a2b19723e */ /* 0x000fe400048070ff */
[----:B------:R-:W-:Y:S02]  /*ba20*/  F2FP.SATFINITE.E4M3.F32.PACK_AB_MERGE_C R24, R37, R36, RZ ;  /* 0x000000242518723e */ /* 0x000fe400048070ff */
[----:B------:R-:W-:Y:S01]  /*ba30*/  F2FP.SATFINITE.E4M3.F32.PACK_AB_MERGE_C R22, R39, R38, RZ ;  /* 0x000000262716723e */ /* 0x000fe200048070ff */
[----:B------:R-:W-:Y:S01]  /*ba40*/  UIADD3 UR4, UPT, UPT, UR13, -UR5, URZ ;  /* 0x800000050d047290 */ /* 0x000fe2000fffe0ff */
[----:B------:R-:W-:Y:S02]  /*ba50*/  F2FP.SATFINITE.E4M3.F32.PACK_AB_MERGE_C R23, R17, R16, RZ ;  /* 0x000000101117723e */ /* 0x000fe400048070ff */
[----:B------:R-:W-:-:S02]  /*ba60*/  F2FP.SATFINITE.E4M3.F32.PACK_AB_MERGE_C R18, R13, R12, RZ ;  /* 0x0000000c0d12723e */ /* 0x000fc400048070ff */
[----:B------:R-:W-:Y:S02]  /*ba70*/  F2FP.SATFINITE.E4M3.F32.PACK_AB_MERGE_C R17, R15, R14, RZ ;  /* 0x0000000e0f11723e */ /* 0x000fe400048070ff */
[----:B------:R-:W-:Y:S02]  /*ba80*/  PRMT R55, R55, 0x5410, R69 ;  /* 0x0000541037377816 */ /* 0x000fe40000000045 */
[----:B------:R-:W-:Y:S02]  /*ba90*/  PRMT R12, R29, 0x5410, R30 ;  /* 0x000054101d0c7816 */ /* 0x000fe4000000001e */
[----:B------:R-:W-:Y:S02]  /*baa0*/  PRMT R13, R27, 0x5410, R28 ;  /* 0x000054101b0d7816 */ /* 0x000fe4000000001c */
[----:B------:R-:W-:Y:S02]  /*bab0*/  PRMT R14, R25, 0x5410, R26 ;  /* 0x00005410190e7816 */ /* 0x000fe4000000001a */
[----:B------:R-:W-:Y:S01]  /*bac0*/  PRMT R15, R22, 0x5410, R24 ;  /* 0x00005410160f7816 */ /* 0x000fe20000000018 */
[----:B---3--:R-:W-:Y:S01]  /*bad0*/  STS.128 [R71], R60 ;  /* 0x0000003c47007388 */ /* 0x008fe20000000c00 */
[----:B------:R-:W-:Y:S01]  /*bae0*/  F2FP.SATFINITE.E4M3.F32.PACK_AB_MERGE_C R16, R9, R8, RZ ;  /* 0x000000080910723e */ /* 0x000fe200048070ff */
[----:B------:R-:W-:Y:S01]  /*baf0*/  USHF.R.U32.HI UR4, URZ, UR15, UR4 ;  /* 0x0000000fff047299 */ /* 0x000fe20008011604 */
[----:B------:R-:W-:Y:S01]  /*bb00*/  F2FP.SATFINITE.E4M3.F32.PACK_AB_MERGE_C R0, R11, R10, RZ ;  /* 0x0000000a0b00723e */ /* 0x000fe200048070ff */
[----:B------:R-:W-:Y:S01]  /*bb10*/  STS.128 [R72], R56 ;  /* 0x0000003848007388 */ /* 0x000fe20000000c00 */
[----:B------:R-:W-:Y:S01]  /*bb20*/  IMAD.U32 R5, RZ, RZ, UR6 ;  /* 0x00000006ff057e24 */ /* 0x000fe2000f8e00ff */
[----:B------:R-:W3:Y:S02]  /*bb30*/  @P4 LDC R9, c[0x0][0x600] ;  /* 0x00018000ff094b82 */ /* 0x000ee40000000800 */
[----:B-----5:R-:W-:Y:S01]  /*bb40*/  STS.128 [R75], R52 ;  /* 0x000000344b007388 */ /* 0x020fe20000000c00 */
[----:B------:R-:W-:-:S02]  /*bb50*/  USHF.R.S32.HI UR6, URZ, 0x1f, UR12 ;  /* 0x0000001fff067899 */ /* 0x000fc4000801140c */
[----:B------:R-:W-:Y:S01]  /*bb60*/  UIADD3 UR4, UPT, UPT, UR5, UR4, URZ ;  /* 0x0000000405047290 */ /* 0x000fe2000fffe0ff */
[----:B------:R5:W-:Y:S02]  /*bb70*/  STS.128 [R74], R12 ;  /* 0x0000000c4a007388 */ /* 0x000be40000000c00 */
[----:B------:R-:W3:Y:S01]  /*bb80*/  @P5 LDC R11, c[0x0][0x600] ;  /* 0x00018000ff0b5b82 */ /* 0x000ee20000000800 */
[----:B------:R-:W5:Y:S01]  /*bb90*/  @P4 MUFU.LG2 R8, R70 ;  /* 0x0000004600084308 */ /* 0x000f620000000c00 */
[----:B------:R-:W-:Y:S02]  /*bba0*/  USHF.L.U32 UR9, UR14, 0x8, URZ ;  /* 0x000000080e097899 */ /* 0x000fe400080006ff */
[----:B------:R-:W-:Y:S01]  /*bbb0*/  USHF.R.U32.HI UR8, URZ, UR25, UR4 ;  /* 0x00000019ff087299 */ /* 0x000fe20008011604 */
[----:B------:R-:W3:Y:S04]  /*bbc0*/  LDCU.64 UR14, c[0x0][0x3b0] ;  /* 0x00007600ff0e77ac */ /* 0x000ee80008000a00 */
[----:B------:R5:W3:Y:S01]  /*bbd0*/  @P5 MUFU.LG2 R10, R3 ;  /* 0x00000003000a5308 */ /* 0x000ae20000000c00 */
[----:B------:R-:W3:Y:S01]  /*bbe0*/  LDCU.U8 UR25, c[0x0][0x620] ;  /* 0x0000c400ff1977ac */ /* 0x000ee20008000000 */
[----:B----4-:R-:W-:Y:S01]  /*bbf0*/  IMAD.WIDE.U32 R4, R6, UR12, R4 ;  /* 0x0000000c06047c25 */ /* 0x010fe2000f8e0004 */
[----:B-1----:R-:W-:Y:S01]  /*bc00*/  UIMAD.WIDE.U32 UR4, UR8, UR17, URZ ;  /* 0x00000011080472a5 */ /* 0x002fe2000f8e00ff */
[----:B-----5:R-:W-:-:S02]  /*bc10*/  PRMT R12, R21, 0x5410, R23 ;  /* 0x00005410150c7816 */ /* 0x020fc40000000017 */
[----:B------:R-:W-:Y:S02]  /*bc20*/  PRMT R13, R19, 0x5410, R20 ;  /* 0x00005410130d7816 */ /* 0x000fe40000000014 */
[----:B------:R-:W-:Y:S02]  /*bc30*/  PRMT R14, R17, 0x5410, R18 ;  /* 0x00005410110e7816 */ /* 0x000fe40000000012 */
[----:B------:R-:W-:Y:S01]  /*bc40*/  PRMT R15, R0, 0x5410, R16 ;  /* 0x00005410000f7816 */ /* 0x000fe20000000010 */
[----:B------:R-:W-:Y:S01]  /*bc50*/  IMAD R0, R6, UR6, RZ ;  /* 0x0000000606007c24 */ /* 0x000fe2000f8e02ff */
[----:B------:R-:W-:-:S03]  /*bc60*/  UIADD3 UR6, UPT, UPT, -UR9, UR23, URZ ;  /* 0x0000001709067290 */ /* 0x000fc6000fffe1ff */
[----:B------:R-:W-:Y:S01]  /*bc70*/  IMAD R3, R7, UR12, R0 ;  /* 0x0000000c07037c24 */ /* 0x000fe2000f8e0200 */
[----:B------:R-:W-:-:S03]  /*bc80*/  UIADD3 UR12, UPT, UPT, UR6, -0x80, URZ ;  /* 0xffffff80060c7890 */ /* 0x000fc6000fffe0ff */
[----:B------:R-:W-:Y:S01]  /*bc90*/  IMAD.IADD R6, R5, 0x1, R3 ;  /* 0x0000000105067824 */ /* 0x000fe200078e0203 */
[----:B------:R-:W-:Y:S01]  /*bca0*/  IADD3 R5, P1, P0, R4, UR9, R68 ;  /* 0x0000000904057c10 */ /* 0x000fe2000f83e044 */
[----:B------:R-:W-:Y:S01]  /*bcb0*/  USHF.R.S32.HI UR9, URZ, 0x1f, UR9 ;  /* 0x0000001fff097899 */ /* 0x000fe20008011409 */
[----:B------:R-:W-:Y:S01]  /*bcc0*/  @P4 FADD R0, R8, -8 ;  /* 0xc100000008004421 */ /* 0x000fe20000000000 */
[----:B---3--:R-:W-:Y:S01]  /*bcd0*/  @P5 FADD R7, R10, -8 ;  /* 0xc10000000a075421 */ /* 0x008fe20000000000 */
[C---:B------:R-:W-:Y:S01]  /*bce0*/  ISETP.LT.AND P3, PT, R68.reuse, UR6, PT ;  /* 0x0000000644007c0c */ /* 0x040fe2000bf61270 */
[----:B------:R-:W-:Y:S01]  /*bcf0*/  UIADD3 UR4, UPT, UPT, UR8, -UR5, URZ ;  /* 0x8000000508047290 */ /* 0x000fe2000fffe0ff */
[----:B------:R-:W-:Y:S01]  /*bd00*/  ISETP.LT.AND P2, PT, R68, UR12, PT ;  /* 0x0000000c44007c0c */ /* 0x000fe2000bf41270 */
[----:B------:R-:W-:Y:S01]  /*bd10*/  @P4 FFMA R9, R77, R9, R0 ;  /* 0x000000094d094223 */ /* 0x000fe20000000000 */
[----:B------:R-:W-:Y:S01]  /*bd20*/  IADD3.X R6, PT, PT, R6, UR9, RZ, P1, P0 ;  /* 0x0000000906067c10 */ /* 0x000fe20008fe04ff */
[----:B------:R-:W-:Y:S01]  /*bd30*/  USHF.R.U32.HI UR4, URZ, UR25, UR4 ;  /* 0x00000019ff047299 */ /* 0x000fe20008011604 */
[----:B------:R-:W-:Y:S01]  /*bd40*/  LEA R4, P0, R5, UR14, 0x2 ;  /* 0x0000000e05047c11 */ /* 0x000fe2000f8010ff */
[----:B------:R-:W-:Y:S01]  /*bd50*/  @P5 FFMA R7, R73, R11, R7 ;  /* 0x0000000b49075223 */ /* 0x000fe20000000007 */
[----:B------:R-:W1:Y:S01]  /*bd60*/  LDCU UR6, c[0x0][0x624] ;  /* 0x0000c480ff0677ac */ /* 0x000e620008000800 */
[----:B------:R-:W-:Y:S01]  /*bd70*/  IMAD.MOV.U32 R3, RZ, RZ, -0x800000 ;  /* 0xff800000ff037424 */ /* 0x000fe200078e00ff */
[----:B------:R-:W3:Y:S01]  /*bd80*/  LDCU.U8 UR25, c[0x0][0x621] ;  /* 0x0000c420ff1977ac */ /* 0x000ee20008000000 */
[----:B------:R-:W-:-:S02]  /*bd90*/  IMAD.MOV.U32 R0, RZ, RZ, -0x800000 ;  /* 0xff800000ff007424 */ /* 0x000fc400078e00ff */
[----:B------:R-:W-:Y:S01]  /*bda0*/  @P4 FMUL R3, R9, 0.69314718246459960938 ;  /* 0x3f31721809034820 */ /* 0x000fe20000400000 */
[----:B------:R-:W-:Y:S01]  /*bdb0*/  IMAD.MOV.U32 R22, RZ, RZ, 0x1 ;  /* 0x00000001ff167424 */ /* 0x000fe200078e00ff */
[----:B------:R-:W-:Y:S01]  /*bdc0*/  LEA.HI.X R5, R5, UR15, R6, 0x2, P0 ;  /* 0x0000000f05057c11 */ /* 0x000fe200080f1406 */
[----:B------:R-:W-:Y:S01]  /*bdd0*/  @P5 FMUL R0, R7, 0.69314718246459960938 ;  /* 0x3f31721807005820 */ /* 0x000fe20000400000 */
[----:B------:R-:W-:Y:S02]  /*bde0*/  UIADD3 UR4, UPT, UPT, UR5, UR4, URZ ;  /* 0x0000000405047290 */ /* 0x000fe4000fffe0ff */
[----:B-1----:R-:W-:Y:S02]  /*bdf0*/  UISETP.GE.AND UP0, UPT, UR13, UR6, UPT ;  /* 0x000000060d00728c */ /* 0x002fe4000bf06270 */
[----:B---3--:R-:W-:-:S04]  /*be00*/  USHF.R.U32.HI UR12, URZ, UR25, UR4 ;  /* 0x00000019ff0c7299 */ /* 0x008fc80008011604 */
[----:B------:R-:W-:-:S04]  /*be10*/  UIADD3 UR4, UPT, UPT, -UR12, URZ, URZ ;  /* 0x000000ff0c047290 */ /* 0x000fc8000fffe1ff */
[----:B------:R-:W-:Y:S02]  /*be20*/  UIMAD UR16, UR16, UR4, UR8 ;  /* 0x00000004101072a4 */ /* 0x000fe4000f8e0208 */
[----:B------:R-:W-:Y:S02]  /*be30*/  UIADD3 UR4, UPT, UPT, -UR8, URZ, URZ ;  /* 0x000000ff08047290 */ /* 0x000fe4000fffe1ff */
[----:B------:R-:W-:Y:S02]  /*be40*/  ULOP3.LUT UR18, UR18, 0x1, URZ, 0x3c, !UPT ;  /* 0x0000000112127892 */ /* 0x000fe4000f8e3cff */
[----:B------:R-:W-:Y:S02]  /*be50*/  ULOP3.LUT UR19, UR19, 0x1, URZ, 0x3c, !UPT ;  /* 0x0000000113137892 */ /* 0x000fe4000f8e3cff */
[----:B------:R-:W-:Y:S01]  /*be60*/  UIMAD UR14, UR24, UR4, UR13 ;  /* 0x00000004180e72a4 */ /* 0x000fe2000f8e020d */
[----:B--2---:R2:W-:Y:S01]  /*be70*/  STS.128 [R31], R12 ;  /* 0x0000000c1f007388 */ /* 0x0045e20000000c00 */
[----:B------:R1:W-:Y:S06]  /*be80*/  MEMBAR.ALL.CTA ;  /* 0x0000000000007992 */ /* 0x0003ec0000008000 */
[----:B-1----:R-:W1:Y:S02]  /*be90*/  FENCE.VIEW.ASYNC.S ;  /* 0x00000000000073c6 */ /* 0x002e640000000000 */
[----:B-1----:R2:W-:Y:S01]  /*bea0*/  SYNCS.ARRIVE.TRANS64.ART0 RZ, [UR7+0xd8], R22 ;  /* 0x0000d816ffff79a7 */ /* 0x0025e20008500007 */
[----:B------:R2:W-:Y:S01]  /*beb0*/  SYNCS.ARRIVE.TRANS64.ART0 RZ, [UR7+0x148], R22 ;  /* 0x00014816ffff79a7 */ /* 0x0005e20008500007 */
[----:B------:R2:W-:Y:S04]  /*bec0*/  @P3 STG.E desc[UR26][R4.64], R3 ;  /* 0x0000000304003986 */ /* 0x0005e8000c10191a */
[----:B------:R2:W-:Y:S01]  /*bed0*/  @P2 STG.E desc[UR26][R4.64+0x200], R0 ;  /* 0x0002000004002986 */ /* 0x0005e2000c10191a */
[----:B------:R-:W-:Y:S05]  /*bee0*/  BRA.U !UP0, `(.L_x_65) ;  /* 0xffffffd508787547 */ /* 0x000fea000b83ffff */
.L_x_56:
[----:B------:R-:W-:-:S06]  /*bef0*/  USHF.L.U32 UR4, UR18, 0x1f, URZ ;  /* 0x0000001f12047899 */ /* 0x000fcc00080006ff */
[----:B--2---:R-:W-:-:S04]  /*bf00*/  MOV R0, UR4 ;  /* 0x0000000400007c02 */ /* 0x004fc80008000f00 */
[----:B------:R-:W2:Y:S02]  /*bf10*/  SYNCS.PHASECHK.TRANS64.TRYWAIT P0, [UR7+0x158], R0 ;  /* 0x00015800ff0075a7 */ /* 0x000ea40008001107 */
[----:B--2---:R-:W-:Y:S05]  /*bf20*/  @!P0 BRA `(.L_x_66) ;  /* 0x0000001000488947 */ /* 0x004fea0003800000 */
.L_x_136:
[----:B------:R-:W-:Y:S06]  /*bf30*/  BAR.ARV 0x2, 0x1a0 ;  /* 0x0086800000007b1d */ /* 0x000fec0000002000 */
[----:B------:R-:W-:Y:S05]  /*bf40*/  EXIT ;  /* 0x000000000000794d */ /* 0x000fea0003800000 */
.L_x_3:
[----:B------:R-:W-:Y:S02]  /*bf50*/  MOV R3, UR7 ;  /* 0x0000000700037c02 */ /* 0x000fe40008000f00 */
[-C--:B------:R-:W-:Y:S02]  /*bf60*/  MOV R4, R0.reuse ;  /* 0x0000000000047202 */ /* 0x080fe40000000f00 */
[----:B------:R-:W-:-:S07]  /*bf70*/  MOV R5, R0 ;  /* 0x0000000000057202 */ /* 0x000fce0000000f00 */
.L_x_67:
[----:B--2---:R2:W4:Y:S02]  /*bf80*/  SYNCS.PHASECHK.TRANS64.TRYWAIT P0, [R3+URZ+0x140], R5 ;  /* 0x00014005030075a7 */ /* 0x00452400080011ff */
[----:B----4-:R-:W-:Y:S05]  /*bf90*/  @!P0 NANOSLEEP.SYNCS 0x989680 ;  /* 0x009896800000895d */ /* 0x010fea0003900000 */
[----:B------:R-:W4:Y:S02]  /*bfa0*/  @!P0 SYNCS.PHASECHK.TRANS64 P0, [R3+URZ+0x140], R5 ;  /* 0x00014005030085a7 */ /* 0x000f2400080010ff */
[----:B----4-:R-:W-:Y:S05]  /*bfb0*/  @!P0 BRA `(.L_x_67) ;  /* 0xfffffffc00f08947 */ /* 0x010fea000383ffff */
[----:B------:R-:W-:Y:S05]  /*bfc0*/  BRA `(.L_x_68) ;  /* 0xffffff4800907947 */ /* 0x000fea000383ffff */
.L_x_4:
[----:B------:R-:W-:Y:S02]  /*bfd0*/  MOV R3, UR7 ;  /* 0x0000000700037c02 */ /* 0x000fe40008000f00 */
[-C--:B------:R-:W-:Y:S02]  /*bfe0*/  MOV R4, R0.reuse ;  /* 0x0000000000047202 */ /* 0x080fe40000000f00 */
[----:B------:R-:W-:-:S07]  /*bff0*/  MOV R5, R0 ;  /* 0x0000000000057202 */ /* 0x000fce0000000f00 */
.L_x_69:
[----:B--2---:R2:W4:Y:S02]  /*c000*/  SYNCS.PHASECHK.TRANS64.TRYWAIT P0, [R3+URZ+0x148], R5 ;  /* 0x00014805030075a7 */ /* 0x00452400080011ff */
[----:B----4-:R-:W-:Y:S05]  /*c010*/  @!P0 NANOSLEEP.SYNCS 0x989680 ;  /* 0x009896800000895d */ /* 0x010fea0003900000 */
[----:B------:R-:W4:Y:S02]  /*c020*/  @!P0 SYNCS.PHASECHK.TRANS64 P0, [R3+URZ+0x148], R5 ;  /* 0x00014805030085a7 */ /* 0x000f2400080010ff */
[----:B----4-:R-:W-:Y:S05]  /*c030*/  @!P0 BRA `(.L_x_69) ;  /* 0xfffffffc00f08947 */ /* 0x010fea000383ffff */
[----:B------:R-:W-:Y:S05]  /*c040*/  BRA `(.L_x_70) ;  /* 0xffffff4800807947 */ /* 0x000fea000383ffff */
.L_x_11:
[----:B------:R-:W-:Y:S02]  /*c050*/  MOV R2, UR16 ;  /* 0x0000001000027c02 */ /* 0x000fe40008000f00 */
[----:B------:R-:W-:Y:S02]  /*c060*/  MOV R3, UR16 ;  /* 0x0000001000037c02 */ /* 0x000fe40008000f00 */
[----:B------:R-:W-:-:S07]  /*c070*/  MOV R0, UR17 ;  /* 0x0000001100007c02 */ /* 0x000fce0008000f00 */
.L_x_71:
[----:B-1----:R1:W2:Y:S02]  /*c080*/  SYNCS.PHASECHK.TRANS64.TRYWAIT P0, [R0+URZ], R3 ;  /* 0x00000003000075a7 */ /* 0x0022a400080011ff */
[----:B--2---:R-:W-:Y:S05]  /*c090*/  @!P0 NANOSLEEP.SYNCS 0x989680 ;  /* 0x009896800000895d */ /* 0x004fea0003900000 */
[----:B------:R-:W2:Y:S02]  /*c0a0*/  @!P0 SYNCS.PHASECHK.TRANS64 P0, [R0+URZ], R3 ;  /* 0x00000003000085a7 */ /* 0x000ea400080010ff */
[----:B--2---:R-:W-:Y:S05]  /*c0b0*/  @!P0 BRA `(.L_x_71) ;  /* 0xfffffffc00f08947 */ /* 0x004fea000383ffff */
[----:B------:R-:W-:Y:S05]  /*c0c0*/  BRA `(.L_x_72) ;  /* 0xffffff5400007947 */ /* 0x000fea000383ffff */
.L_x_12:
[----:B------:R-:W-:Y:S02]  /*c0d0*/  MOV R2, UR4 ;  /* 0x0000000400027c02 */ /* 0x000fe40008000f00 */
[----:B------:R-:W-:Y:S02]  /*c0e0*/  MOV R3, UR4 ;  /* 0x0000000400037c02 */ /* 0x000fe40008000f00 */
[----:B------:R-:W-:-:S07]  /*c0f0*/  MOV R0, UR21 ;  /* 0x0000001500007c02 */ /* 0x000fce0008000f00 */
.L_x_73:
[----:B-1----:R1:W2:Y:S02]  /*c100*/  SYNCS.PHASECHK.TRANS64.TRYWAIT P0, [R0+URZ+0x20], R3 ;  /* 0x00002003000075a7 */ /* 0x0022a400080011ff */
[----:B--2---:R-:W-:Y:S05]  /*c110*/  @!P0 NANOSLEEP.SYNCS 0x989680 ;  /* 0x009896800000895d */ /* 0x004fea0003900000 */
[----:B------:R-:W2:Y:S02]  /*c120*/  @!P0 SYNCS.PHASECHK.TRANS64 P0, [R0+URZ+0x20], R3 ;  /* 0x00002003000085a7 */ /* 0x000ea400080010ff */
[----:B--2---:R-:W-:Y:S05]  /*c130*/  @!P0 BRA `(.L_x_73) ;  /* 0xfffffffc00f08947 */ /* 0x004fea000383ffff */
[----:B------:R-:W-:Y:S05]  /*c140*/  BRA `(.L_x_74) ;  /* 0xffffff5000f47947 */ /* 0x000fea000383ffff */
.L_x_13:
[----:B------:R-:W-:Y:S02]  /*c150*/  MOV R2, UR16 ;  /* 0x0000001000027c02 */ /* 0x000fe40008000f00 */
[----:B------:R-:W-:Y:S02]  /*c160*/  MOV R3, UR16 ;  /* 0x0000001000037c02 */ /* 0x000fe40008000f00 */
[----:B------:R-:W-:-:S07]  /*c170*/  MOV R0, UR17 ;  /* 0x0000001100007c02 */ /* 0x000fce0008000f00 */
.L_x_75:
[----:B-1----:R1:W2:Y:S02]  /*c180*/  SYNCS.PHASECHK.TRANS64.TRYWAIT P0, [R0+URZ+0x8], R3 ;  /* 0x00000803000075a7 */ /* 0x0022a400080011ff */
[----:B--2---:R-:W-:Y:S05]  /*c190*/  @!P0 NANOSLEEP.SYNCS 0x989680 ;  /* 0x009896800000895d */ /* 0x004fea0003900000 */
[----:B------:R-:W2:Y:S02]  /*c1a0*/  @!P0 SYNCS.PHASECHK.TRANS64 P0, [R0+URZ+0x8], R3 ;  /* 0x00000803000085a7 */ /* 0x000ea400080010ff */
[----:B--2---:R-:W-:Y:S05]  /*c1b0*/  @!P0 BRA `(.L_x_75) ;  /* 0xfffffffc00f08947 */ /* 0x004fea000383ffff */
[----:B------:R-:W-:Y:S05]  /*c1c0*/  BRA `(.L_x_76) ;  /* 0xffffff5400747947 */ /* 0x000fea000383ffff */
.L_x_15:
[----:B------:R-:W-:Y:S02]  /*c1d0*/  MOV R2, UR4 ;  /* 0x0000000400027c02 */ /* 0x000fe40008000f00 */
[----:B------:R-:W-:Y:S02]  /*c1e0*/  MOV R3, UR4 ;  /* 0x0000000400037c02 */ /* 0x000fe40008000f00 */
[----:B------:R-:W-:Y:S07]  /*c1f0*/  MOV R0, UR29 ;  /* 0x0000001d00007c02 */ /* 0x000fee0008000f00 */
.L_x_77:
[----:B-1----:R1:W3:Y:S02]  /*c200*/  SYNCS.PHASECHK.TRANS64.TRYWAIT P0, [R0+URZ], R3 ;  /* 0x00000003000075a7 */ /* 0x0022e400080011ff */
[----:B---3--:R-:W-:Y:S05]  /*c210*/  @!P0 NANOSLEEP.SYNCS 0x989680 ;  /* 0x009896800000895d */ /* 0x008fea0003900000 */
[----:B------:R-:W3:Y:S02]  /*c220*/  @!P0 SYNCS.PHASECHK.TRANS64 P0, [R0+URZ], R3 ;  /* 0x00000003000085a7 */ /* 0x000ee400080010ff */
[----:B---3--:R-:W-:Y:S05]  /*c230*/  @!P0 BRA `(.L_x_77) ;  /* 0xfffffffc00f08947 */ /* 0x008fea000383ffff */
[----:B------:R-:W-:Y:S05]  /*c240*/  BRA `(.L_x_78) ;  /* 0xffffff5800007947 */ /* 0x000fea000383ffff */
.L_x_16:
[----:B------:R-:W-:Y:S02]  /*c250*/  MOV R2, UR16 ;  /* 0x0000001000027c02 */ /* 0x000fe40008000f00 */
[----:B------:R-:W-:Y:S02]  /*c260*/  MOV R3, UR16 ;  /* 0x0000001000037c02 */ /* 0x000fe40008000f00 */
[----:B------:R-:W-:Y:S07]  /*c270*/  MOV R0, UR17 ;  /* 0x0000001100007c02 */ /* 0x000fee0008000f00 */
.L_x_79:
[----:B-1----:R1:W3:Y:S02]  /*c280*/  SYNCS.PHASECHK.TRANS64.TRYWAIT P0, [R0+URZ+0xd0], R3 ;  /* 0x0000d003000075a7 */ /* 0x0022e400080011ff */
[----:B---3--:R-:W-:Y:S05]  /*c290*/  @!P0 NANOSLEEP.SYNCS 0x989680 ;  /* 0x009896800000895d */ /* 0x008fea0003900000 */
[----:B------:R-:W3:Y:S02]  /*c2a0*/  @!P0 SYNCS.PHASECHK.TRANS64 P0, [R0+URZ+0xd0], R3 ;  /* 0x0000d003000085a7 */ /* 0x000ee400080010ff */
[----:B---3--:R-:W-:Y:S05]  /*c2b0*/  @!P0 BRA `(.L_x_79) ;  /* 0xfffffffc00f08947 */ /* 0x008fea000383ffff */
[----:B------:R-:W-:Y:S05]  /*c2c0*/  BRA `(.L_x_80) ;  /* 0xffffff5800087947 */ /* 0x000fea000383ffff */
.L_x_17:
[----:B------:R-:W-:Y:S02]  /*c2d0*/  MOV R2, UR16 ;  /* 0x0000001000027c02 */ /* 0x000fe40008000f00 */
[----:B------:R-:W-:Y:S02]  /*c2e0*/  MOV R3, UR16 ;  /* 0x0000001000037c02 */ /* 0x000fe40008000f00 */
[----:B------:R-:W-:Y:S07]  /*c2f0*/  MOV R0, UR17 ;  /* 0x0000001100007c02 */ /* 0x000fee0008000f00 */
.L_x_81:
[----:B-1----:R1:W2:Y:S02]  /*c300*/  SYNCS.PHASECHK.TRANS64.TRYWAIT P0, [R0+URZ+0xe0], R3 ;  /* 0x0000e003000075a7 */ /* 0x0022a400080011ff */
[----:B--2---:R-:W-:Y:S05]  /*c310*/  @!P0 NANOSLEEP.SYNCS 0x989680 ;  /* 0x009896800000895d */ /* 0x004fea0003900000 */
[----:B------:R-:W2:Y:S02]  /*c320*/  @!P0 SYNCS.PHASECHK.TRANS64 P0, [R0+URZ+0xe0], R3 ;  /* 0x0000e003000085a7 */ /* 0x000ea400080010ff */
[----:B--2---:R-:W-:Y:S05]  /*c330*/  @!P0 BRA `(.L_x_81) ;  /* 0xfffffffc00f08947 */ /* 0x004fea000383ffff */
[----:B------:R-:W-:Y:S05]  /*c340*/  BRA `(.L_x_82) ;  /* 0xffffff5800547947 */ /* 0x000fea000383ffff */
.L_x_18:
[----:B------:R-:W-:Y:S02]  /*c350*/  MOV R2, UR4 ;  /* 0x0000000400027c02 */ /* 0x000fe40008000f00 */
[----:B------:R-:W-:Y:S02]  /*c360*/  MOV R3, UR4 ;  /* 0x0000000400037c02 */ /* 0x000fe40008000f00 */
[----:B------:R-:W-:Y:S07]  /*c370*/  MOV R0, UR25 ;  /* 0x0000001900007c02 */ /* 0x000fee0008000f00 */
.L_x_83:
[----:B-1----:R1:W2:Y:S02]  /*c380*/  SYNCS.PHASECHK.TRANS64.TRYWAIT P0, [R0+URZ], R3 ;  /* 0x00000003000075a7 */ /* 0x0022a400080011ff */
[----:B--2---:R-:W-:Y:S05]  /*c390*/  @!P0 NANOSLEEP.SYNCS 0x989680 ;  /* 0x009896800000895d */ /* 0x004fea0003900000 */
[----:B------:R-:W2:Y:S02]  /*c3a0*/  @!P0 SYNCS.PHASECHK.TRANS64 P0, [R0+URZ], R3 ;  /* 0x00000003000085a7 */ /* 0x000ea400080010ff */
[----:B--2---:R-:W-:Y:S05]  /*c3b0*/  @!P0 BRA `(.L_x_83) ;  /* 0xfffffffc00f08947 */ /* 0x004fea000383ffff */
[----:B------:R-:W-:Y:S05]  /*c3c0*/  BRA `(.L_x_84) ;  /* 0xffffff5800707947 */ /* 0x000fea000383ffff */
.L_x_19:
[----:B------:R-:W-:Y:S02]  /*c3d0*/  MOV R2, UR16 ;  /* 0x0000001000027c02 */ /* 0x000fe40008000f00 */
[----:B------:R-:W-:Y:S02]  /*c3e0*/  MOV R3, UR16 ;  /* 0x0000001000037c02 */ /* 0x000fe40008000f00 */
[----:B------:R-:W-:Y:S07]  /*c3f0*/  MOV R0, UR17 ;  /* 0x0000001100007c02 */ /* 0x000fee0008000f00 */
.L_x_85:
[----:B-1----:R1:W2:Y:S02]  /*c400*/  SYNCS.PHASECHK.TRANS64.TRYWAIT P0, [R0+URZ+0xd8], R3 ;  /* 0x0000d803000075a7 */ /* 0x0022a400080011ff */
[----:B--2---:R-:W-:Y:S05]  /*c410*/  @!P0 NANOSLEEP.SYNCS 0x989680 ;  /* 0x009896800000895d */ /* 0x004fea0003900000 */
[----:B------:R-:W2:Y:S02]  /*c420*/  @!P0 SYNCS.PHASECHK.TRANS64 P0, [R0+URZ+0xd8], R3 ;  /* 0x0000d803000085a7 */ /* 0x000ea400080010ff */
[----:B--2---:R-:W-:Y:S05]  /*c430*/  @!P0 BRA `(.L_x_85) ;  /* 0xfffffffc00f08947 */ /* 0x004fea000383ffff */
[----:B------:R-:W-:Y:S05]  /*c440*/  BRA `(.L_x_86) ;  /* 0xffffff5800dc7947 */ /* 0x000fea000383ffff */
.L_x_20:
[----:B------:R-:W-:Y:S02]  /*c450*/  MOV R2, UR16 ;  /* 0x0000001000027c02 */ /* 0x000fe40008000f00 */
[----:B------:R-:W-:Y:S02]  /*c460*/  MOV R3, UR16 ;  /* 0x0000001000037c02 */ /* 0x000fe40008000f00 */
[----:B------:R-:W-:Y:S07]  /*c470*/  MOV R0, UR17 ;  /* 0x0000001100007c02 */ /* 0x000fee0008000f00 */
.L_x_87:
[----:B-1----:R1:W2:Y:S02]  /*c480*/  SYNCS.PHASECHK.TRANS64.TRYWAIT P0, [R0+URZ+0xe8], R3 ;  /* 0x0000e803000075a7 */ /* 0x0022a400080011ff */
[----:B--2---:R-:W-:Y:S05]  /*c490*/  @!P0 NANOSLEEP.SYNCS 0x989680 ;  /* 0x009896800000895d */ /* 0x004fea0003900000 */
[----:B------:R-:W2:Y:S02]  /*c4a0*/  @!P0 SYNCS.PHASECHK.TRANS64 P0, [R0+URZ+0xe8], R3 ;  /* 0x0000e803000085a7 */ /* 0x000ea400080010ff */
[----:B--2---:R-:W-:Y:S05]  /*c4b0*/  @!P0 BRA `(.L_x_87) ;  /* 0xfffffffc00f08947 */ /* 0x004fea000383ffff */
[----:B------:R-:W-:Y:S05]  /*c4c0*/  BRA `(.L_x_88) ;  /* 0xffffff5800f87947 */ /* 0x000fea000383ffff */
.L_x_22:
[----:B------:R-:W-:Y:S02]  /*c4d0*/  MOV R2, UR4 ;  /* 0x0000000400027c02 */ /* 0x000fe40008000f00 */
[----:B------:R-:W-:Y:S02]  /*c4e0*/  MOV R3, UR4 ;  /* 0x0000000400037c02 */ /* 0x000fe40008000f00 */
[----:B------:R-:W-:-:S07]  /*c4f0*/  MOV R0, UR7 ;  /* 0x0000000700007c02 */ /* 0x000fce0008000f00 */
.L_x_89:
[----:B-1----:R1:W2:Y:S02]  /*c500*/  SYNCS.PHASECHK.TRANS64.TRYWAIT P0, [R0+URZ+0x20], R3 ;  /* 0x00002003000075a7 */ /* 0x0022a400080011ff */
[----:B--2---:R-:W-:Y:S05]  /*c510*/  @!P0 NANOSLEEP.SYNCS 0x989680 ;  /* 0x009896800000895d */ /* 0x004fea0003900000 */
[----:B------:R-:W2:Y:S02]  /*c520*/  @!P0 SYNCS.PHASECHK.TRANS64 P0, [R0+URZ+0x20], R3 ;  /* 0x00002003000085a7 */ /* 0x000ea400080010ff */
[----:B--2---:R-:W-:Y:S05]  /*c530*/  @!P0 BRA `(.L_x_89) ;  /* 0xfffffffc00f08947 */ /* 0x004fea000383ffff */
[----:B------:R-:W-:Y:S05]  /*c540*/  BRA `(.L_x_90) ;  /* 0xffffff5c00687947 */ /* 0x000fea000383ffff */
.L_x_23:
[----:B------:R-:W-:Y:S02]  /*c550*/  MOV R2, UR4 ;  /* 0x0000000400027c02 */ /* 0x000fe40008000f00 */
[----:B------:R-:W-:Y:S02]  /*c560*/  MOV R3, UR4 ;  /* 0x0000000400037c02 */ /* 0x000fe40008000f00 */
[----:B------:R-:W-:-:S07]  /*c570*/  MOV R0, UR17 ;  /* 0x0000001100007c02 */ /* 0x000fce0008000f00 */
.L_x_91:
[----:B-1----:R1:W2:Y:S02]  /*c580*/  SYNCS.PHASECHK.TRANS64.TRYWAIT P0, [R0+URZ+0xd0], R3 ;  /* 0x0000d003000075a7 */ /* 0x0022a400080011ff */
[----:B--2---:R-:W-:Y:S05]  /*c590*/  @!P0 NANOSLEEP.SYNCS 0x989680 ;  /* 0x009896800000895d */ /* 0x004fea0003900000 */
[----:B------:R-:W2:Y:S02]  /*c5a0*/  @!P0 SYNCS.PHASECHK.TRANS64 P0, [R0+URZ+0xd0], R3 ;  /* 0x0000d003000085a7 */ /* 0x000ea400080010ff */
[----:B--2---:R-:W-:Y:S05]  /*c5b0*/  @!P0 BRA `(.L_x_91) ;  /* 0xfffffffc00f08947 */ /* 0x004fea000383ffff */
[----:B------:R-:W-:Y:S05]  /*c5c0*/  BRA `(.L_x_92) ;  /* 0xffffff5c00707947 */ /* 0x000fea000383ffff */
.L_x_24:
[----:B------:R-:W-:Y:S02]  /*c5d0*/  MOV R2, UR4 ;  /* 0x0000000400027c02 */ /* 0x000fe40008000f00 */
[----:B------:R-:W-:Y:S02]  /*c5e0*/  MOV R3, UR4 ;  /* 0x0000000400037c02 */ /* 0x000fe40008000f00 */
[----:B------:R-:W-:-:S07]  /*c5f0*/  MOV R0, UR17 ;  /* 0x0000001100007c02 */ /* 0x000fce0008000f00 */
.L_x_93:
[----:B-1----:R1:W2:Y:S02]  /*c600*/  SYNCS.PHASECHK.TRANS64.TRYWAIT P0, [R0+URZ+0xe0], R3 ;  /* 0x0000e003000075a7 */ /* 0x0022a400080011ff */
[----:B--2---:R-:W-:Y:S05]  /*c610*/  @!P0 NANOSLEEP.SYNCS 0x989680 ;  /* 0x009896800000895d */ /* 0x004fea0003900000 */
[----:B------:R-:W2:Y:S02]  /*c620*/  @!P0 SYNCS.PHASECHK.TRANS64 P0, [R0+URZ+0xe0], R3 ;  /* 0x0000e003000085a7 */ /* 0x000ea400080010ff */
[----:B--2---:R-:W-:Y:S05]  /*c630*/  @!P0 BRA `(.L_x_93) ;  /* 0xfffffffc00f08947 */ /* 0x004fea000383ffff */
[----:B------:R-:W-:Y:S05]  /*c640*/  BRA `(.L_x_94) ;  /* 0xffffff5c00c87947 */ /* 0x000fea000383ffff */
.L_x_25:
[----:B------:R-:W-:Y:S02]  /*c650*/  MOV R2, UR4 ;  /* 0x0000000400027c02 */ /* 0x000fe40008000f00 */
[----:B------:R-:W-:Y:S02]  /*c660*/  MOV R3, UR4 ;  /* 0x0000000400037c02 */ /* 0x000fe40008000f00 */
[----:B------:R-:W-:-:S07]  /*c670*/  MOV R0, UR17 ;  /* 0x0000001100007c02 */ /* 0x000fce0008000f00 */
.L_x_95:
[----:B-1----:R1:W2:Y:S02]  /*c680*/  SYNCS.PHASECHK.TRANS64.TRYWAIT P0, [R0+URZ+0xd8], R3 ;  /* 0x0000d803000075a7 */ /* 0x0022a400080011ff */
[----:B--2---:R-:W-:Y:S05]  /*c690*/  @!P0 NANOSLEEP.SYNCS 0x989680 ;  /* 0x009896800000895d */ /* 0x004fea0003900000 */
[----:B------:R-:W2:Y:S02]  /*c6a0*/  @!P0 SYNCS.PHASECHK.TRANS64 P0, [R0+URZ+0xd8], R3 ;  /* 0x0000d803000085a7 */ /* 0x000ea400080010ff */
[----:B--2---:R-:W-:Y:S05]  /*c6b0*/  @!P0 BRA `(.L_x_95) ;  /* 0xfffffffc00f08947 */ /* 0x004fea000383ffff */
[----:B------:R-:W-:Y:S05]  /*c6c0*/  BRA `(.L_x_96) ;  /* 0xffffff5c00dc7947 */ /* 0x000fea000383ffff */
.L_x_26:
[----:B------:R-:W-:Y:S02]  /*c6d0*/  MOV R2, UR4 ;  /* 0x0000000400027c02 */ /* 0x000fe40008000f00 */
[----:B------:R-:W-:Y:S02]  /*c6e0*/  MOV R3, UR4 ;  /* 0x0000000400037c02 */ /* 0x000fe40008000f00 */
[----:B------:R-:W-:-:S07]  /*c6f0*/  MOV R0, UR17 ;  /* 0x0000001100007c02 */ /* 0x000fce0008000f00 */
.L_x_97:
[----:B-1----:R1:W2:Y:S02]  /*c700*/  SYNCS.PHASECHK.TRANS64.TRYWAIT P0, [R0+URZ+0xe8], R3 ;  /* 0x0000e803000075a7 */ /* 0x0022a400080011ff */
[----:B--2---:R-:W-:Y:S05]  /*c710*/  @!P0 NANOSLEEP.SYNCS 0x989680 ;  /* 0x009896800000895d */ /* 0x004fea0003900000 */
[----:B------:R-:W2:Y:S02]  /*c720*/  @!P0 SYNCS.PHASECHK.TRANS64 P0, [R0+URZ+0xe8], R3 ;  /* 0x0000e803000085a7 */ /* 0x000ea400080010ff */
[----:B--2---:R-:W-:Y:S05]  /*c730*/  @!P0 BRA `(.L_x_97) ;  /* 0xfffffffc00f08947 */ /* 0x004fea000383ffff */
[----:B------:R-:W-:Y:S05]  /*c740*/  BRA `(.L_x_98) ;  /* 0xffffff6000007947 */ /* 0x000fea000383ffff */
.L_x_34:
[----:B------:R-:W-:Y:S02]  /*c750*/  MOV R2, UR5 ;  /* 0x0000000500027c02 */ /* 0x000fe40008000f00 */
[----:B------:R-:W-:Y:S02]  /*c760*/  MOV R3, UR5 ;  /* 0x0000000500037c02 */ /* 0x000fe40008000f00 */
[----:B------:R-:W-:-:S07]  /*c770*/  MOV R0, UR4 ;  /* 0x0000000400007c02 */ /* 0x000fce0008000f00 */
.L_x_99:
[----:B--2---:R2:W3:Y:S02]  /*c780*/  SYNCS.PHASECHK.TRANS64.TRYWAIT P0, [R0+URZ+0x70], R3 ;  /* 0x00007003000075a7 */ /* 0x0044e400080011ff */
[----:B---3--:R-:W-:Y:S05]  /*c790*/  @!P0 NANOSLEEP.SYNCS 0x989680 ;  /* 0x009896800000895d */ /* 0x008fea0003900000 */
[----:B------:R-:W3:Y:S02]  /*c7a0*/  @!P0 SYNCS.PHASECHK.TRANS64 P0, [R0+URZ+0x70], R3 ;  /* 0x00007003000085a7 */ /* 0x000ee400080010ff */
[----:B---3--:R-:W-:Y:S05]  /*c7b0*/  @!P0 BRA `(.L_x_99) ;  /* 0xfffffffc00f08947 */ /* 0x008fea000383ffff */
[----:B------:R-:W-:Y:S05]  /*c7c0*/  BRA `(.L_x_100) ;  /* 0xffffff68002c7947 */ /* 0x000fea000383ffff */
.L_x_35:
[----:B------:R-:W-:Y:S02]  /*c7d0*/  MOV R2, UR5 ;  /* 0x0000000500027c02 */ /* 0x000fe40008000f00 */
[----:B------:R-:W-:Y:S02]  /*c7e0*/  MOV R3, UR5 ;  /* 0x0000000500037c02 */ /* 0x000fe40008000f00 */
[----:B------:R-:W-:-:S07]  /*c7f0*/  MOV R0, UR25 ;  /* 0x0000001900007c02 */ /* 0x000fce0008000f00 */
.L_x_101:
[----:B-1----:R1:W2:Y:S02]  /*c800*/  SYNCS.PHASECHK.TRANS64.TRYWAIT P0, [R0+URZ+0x10], R3 ;  /* 0x00001003000075a7 */ /* 0x0022a400080011ff */
[----:B--2---:R-:W-:Y:S05]  /*c810*/  @!P0 NANOSLEEP.SYNCS 0x989680 ;  /* 0x009896800000895d */ /* 0x004fea0003900000 */
[----:B------:R-:W2:Y:S02]  /*c820*/  @!P0 SYNCS.PHASECHK.TRANS64 P0, [R0+URZ+0x10], R3 ;  /* 0x00001003000085a7 */ /* 0x000ea400080010ff */
[----:B--2---:R-:W-:Y:S05]  /*c830*/  @!P0 BRA `(.L_x_101) ;  /* 0xfffffffc00f08947 */ /* 0x004fea000383ffff */
[----:B------:R-:W-:Y:S05]  /*c840*/  BRA `(.L_x_102) ;  /* 0xffffff6800447947 */ /* 0x000fea000383ffff */
.L_x_36:
[----:B------:R-:W-:Y:S02]  /*c850*/  MOV R2, UR5 ;  /* 0x0000000500027c02 */ /* 0x000fe40008000f00 */
[----:B------:R-:W-:Y:S02]  /*c860*/  MOV R3, UR5 ;  /* 0x0000000500037c02 */ /* 0x000fe40008000f00 */
[----:B------:R-:W-:-:S07]  /*c870*/  MOV R0, UR25 ;  /* 0x0000001900007c02 */ /* 0x000fce0008000f00 */
.L_x_103:
[----:B-1----:R1:W2:Y:S02]  /*c880*/  SYNCS.PHASECHK.TRANS64.TRYWAIT P0, [R0+URZ+0x18], R3 ;  /* 0x00001803000075a7 */ /* 0x0022a400080011ff */
[----:B--2---:R-:W-:Y:S05]  /*c890*/  @!P0 NANOSLEEP.SYNCS 0x989680 ;  /* 0x009896800000895d */ /* 0x004fea0003900000 */
[----:B------:R-:W2:Y:S02]  /*c8a0*/  @!P0 SYNCS.PHASECHK.TRANS64 P0, [R0+URZ+0x18], R3 ;  /* 0x00001803000085a7 */ /* 0x000ea400080010ff */
[----:B--2---:R-:W-:Y:S05]  /*c8b0*/  @!P0 BRA `(.L_x_103) ;  /* 0xfffffffc00f08947 */ /* 0x004fea000383ffff */
[----:B------:R-:W-:Y:S05]  /*c8c0*/  BRA `(.L_x_104) ;  /* 0xffffff6800687947 */ /* 0x000fea000383ffff */
.L_x_37:
[----:B------:R-:W-:Y:S02]  /*c8d0*/  MOV R2, UR7 ;  /* 0x0000000700027c02 */ /* 0x000fe40008000f00 */
[----:B------:R-:W-:Y:S02]  /*c8e0*/  MOV R3, UR7 ;  /* 0x0000000700037c02 */ /* 0x000fe40008000f00 */
[----:B------:R-:W-:-:S07]  /*c8f0*/  MOV R0, UR6 ;  /* 0x0000000600007c02 */ /* 0x000fce0008000f00 */
.L_x_105:
[----:B-1----:R1:W2:Y:S02]  /*c900*/  SYNCS.PHASECHK.TRANS64.TRYWAIT P0, [R0+URZ+0x70], R3 ;  /* 0x00007003000075a7 */ /* 0x0022a400080011ff */
[----:B--2---:R-:W-:Y:S05]  /*c910*/  @!P0 NANOSLEEP.SYNCS 0x989680 ;  /* 0x009896800000895d */ /* 0x004fea0003900000 */
[----:B------:R-:W2:Y:S02]  /*c920*/  @!P0 SYNCS.PHASECHK.TRANS64 P0, [R0+URZ+0x70], R3 ;  /* 0x00007003000085a7 */ /* 0x000ea400080010ff */
[----:B--2---:R-:W-:Y:S05]  /*c930*/  @!P0 BRA `(.L_x_105) ;  /* 0xfffffffc00f08947 */ /* 0x004fea000383ffff */
[----:B------:R-:W-:Y:S05]  /*c940*/  BRA `(.L_x_106) ;  /* 0xffffff6800987947 */ /* 0x000fea000383ffff */
.L_x_39:
[----:B------:R-:W-:Y:S02]  /*c950*/  MOV R2, UR4 ;  /* 0x0000000400027c02 */ /* 0x000fe40008000f00 */
[----:B------:R-:W-:Y:S02]  /*c960*/  MOV R3, UR4 ;  /* 0x0000000400037c02 */ /* 0x000fe40008000f00 */
[----:B------:R-:W-:-:S07]  /*c970*/  MOV R0, UR5 ;  /* 0x0000000500007c02 */ /* 0x000fce0008000f00 */
.L_x_107:
[----:B-1----:R1:W2:Y:S02]  /*c980*/  SYNCS.PHASECHK.TRANS64.TRYWAIT P0, [R0+URZ+0x70], R3 ;  /* 0x00007003000075a7 */ /* 0x0022a400080011ff */
[----:B--2---:R-:W-:Y:S05]  /*c990*/  @!P0 NANOSLEEP.SYNCS 0x989680 ;  /* 0x009896800000895d */ /* 0x004fea0003900000 */
[----:B------:R-:W2:Y:S02]  /*c9a0*/  @!P0 SYNCS.PHASECHK.TRANS64 P0, [R0+URZ+0x70], R3 ;  /* 0x00007003000085a7 */ /* 0x000ea400080010ff */
[----:B--2---:R-:W-:Y:S05]  /*c9b0*/  @!P0 BRA `(.L_x_107) ;  /* 0xfffffffc00f08947 */ /* 0x004fea000383ffff */
[----:B------:R-:W-:Y:S05]  /*c9c0*/  BRA `(.L_x_108) ;  /* 0xffffff6c00107947 */ /* 0x000fea000383ffff */
.L_x_40:
[----:B------:R-:W-:Y:S02]  /*c9d0*/  MOV R2, UR7 ;  /* 0x0000000700027c02 */ /* 0x000fe40008000f00 */
[----:B------:R-:W-:Y:S02]  /*c9e0*/  MOV R3, UR7 ;  /* 0x0000000700037c02 */ /* 0x000fe40008000f00 */
[----:B------:R-:W-:-:S07]  /*c9f0*/  MOV R0, UR6 ;  /* 0x0000000600007c02 */ /* 0x000fce0008000f00 */
.L_x_109:
[----:B-1----:R1:W2:Y:S02]  /*ca00*/  SYNCS.PHASECHK.TRANS64.TRYWAIT P0, [R0+URZ+0x70], R3 ;  /* 0x00007003000075a7 */ /* 0x0022a400080011ff */
[----:B--2---:R-:W-:Y:S05]  /*ca10*/  @!P0 NANOSLEEP.SYNCS 0x989680 ;  /* 0x009896800000895d */ /* 0x004fea0003900000 */
[----:B------:R-:W2:Y:S02]  /*ca20*/  @!P0 SYNCS.PHASECHK.TRANS64 P0, [R0+URZ+0x70], R3 ;  /* 0x00007003000085a7 */ /* 0x000ea400080010ff */
[----:B--2---:R-:W-:Y:S05]  /*ca30*/  @!P0 BRA `(.L_x_109) ;  /* 0xfffffffc00f08947 */ /* 0x004fea000383ffff */
[----:B------:R-:W-:Y:S05]  /*ca40*/  BRA `(.L_x_110) ;  /* 0xffffff6c00347947 */ /* 0x000fea000383ffff */
.L_x_43:
[----:B------:R-:W-:Y:S01]  /*ca50*/  MOV R0, UR5 ;  /* 0x0000000500007c02 */ /* 0x000fe20008000f00 */
[----:B------:R-:W-:Y:S01]  /*ca60*/  UMOV UR8, UR4 ;  /* 0x0000000400087c82 */ /* 0x000fe20008000000 */
[----:B------:R-:W-:-:S05]  /*ca70*/  UMOV UR9, UR4 ;  /* 0x0000000400097c82 */ /* 0x000fca0008000000 */
.L_x_111:
[----:B------:R-:W-:Y:S02]  /*ca80*/  MOV R2, UR8 ;  /* 0x0000000800027c02 */ /* 0x000fe40008000f00 */
[----:B-1----:R-:W-:-:S04]  /*ca90*/  MOV R3, UR9 ;  /* 0x0000000900037c02 */ /* 0x002fc80008000f00 */
[----:B------:R1:W2:Y:S03]  /*caa0*/  SYNCS.PHASECHK.TRANS64.TRYWAIT P0, [R0+URZ+0x70], R3 ;  /* 0x00007003000075a7 */ /* 0x0002a600080011ff */
[----:B--2---:R-:W-:Y:S05]  /*cab0*/  @!P0 NANOSLEEP.SYNCS 0x989680 ;  /* 0x009896800000895d */ /* 0x004fea0003900000 */
[----:B------:R-:W2:Y:S02]  /*cac0*/  @!P0 SYNCS.PHASECHK.TRANS64 P0, [R0+URZ+0x70], R3 ;  /* 0x00007003000085a7 */ /* 0x000ea400080010ff */
[----:B--2---:R-:W-:Y:S05]  /*cad0*/  @!P0 BRA `(.L_x_111) ;  /* 0xfffffffc00e88947 */ /* 0x004fea000383ffff */
[----:B------:R-:W-:Y:S05]  /*cae0*/  BRA `(.L_x_112) ;  /* 0xffffff70006c7947 */ /* 0x000fea000383ffff */
.L_x_44:
[----:B------:R-:W-:Y:S01]  /*caf0*/  MOV R0, UR6 ;  /* 0x0000000600007c02 */ /* 0x000fe20008000f00 */
[----:B------:R-:W-:-:S06]  /*cb00*/  UMOV UR5, UR4 ;  /* 0x0000000400057c82 */ /* 0x000fcc0008000000 */
.L_x_113:
[----:B------:R-:W-:Y:S02]  /*cb10*/  MOV R2, UR4 ;  /* 0x0000000400027c02 */ /* 0x000fe40008000f00 */
[----:B-1----:R-:W-:-:S04]  /*cb20*/  MOV R3, UR5 ;  /* 0x0000000500037c02 */ /* 0x002fc80008000f00 */
[----:B------:R1:W2:Y:S03]  /*cb30*/  SYNCS.PHASECHK.TRANS64.TRYWAIT P0, [R0+URZ+0x18], R3 ;  /* 0x00001803000075a7 */ /* 0x0002a600080011ff */
[----:B--2---:R-:W-:Y:S05]  /*cb40*/  @!P0 NANOSLEEP.SYNCS 0x989680 ;  /* 0x009896800000895d */ /* 0x004fea0003900000 */
[----:B------:R-:W2:Y:S02]  /*cb50*/  @!P0 SYNCS.PHASECHK.TRANS64 P0, [R0+URZ+0x18], R3 ;  /* 0x00001803000085a7 */ /* 0x000ea400080010ff */
[----:B--2---:R-:W-:Y:S05]  /*cb60*/  @!P0 BRA `(.L_x_113) ;  /* 0xfffffffc00e88947 */ /* 0x004fea000383ffff */
[----:B------:R-:W-:Y:S05]  /*cb70*/  BRA `(.L_x_114) ;  /* 0xffffff7000647947 */ /* 0x000fea000383ffff */
.L_x_47:
[----:B------:R-:W-:Y:S02]  /*cb80*/  MOV R2, UR6 ;  /* 0x0000000600027c02 */ /* 0x000fe40008000f00 */
[----:B------:R-:W-:-:S07]  /*cb90*/  MOV R3, UR6 ;  /* 0x0000000600037c02 */ /* 0x000fce0008000f00 */
.L_x_115:
[----:B-1----:R1:W2:Y:S02]  /*cba0*/  SYNCS.PHASECHK.TRANS64.TRYWAIT P0, [UR8], R3 ;  /* 0x00000003ff0075a7 */ /* 0x0022a40008001108 */
[----:B--2---:R-:W-:Y:S05]  /*cbb0*/  @!P0 NANOSLEEP.SYNCS 0x989680 ;  /* 0x009896800000895d */ /* 0x004fea0003900000 */
[----:B------:R-:W2:Y:S02]  /*cbc0*/  @!P0 SYNCS.PHASECHK.TRANS64 P0, [UR8], R3 ;  /* 0x00000003ff0085a7 */ /* 0x000ea40008001008 */
[----:B--2---:R-:W-:Y:S05]  /*cbd0*/  @!P0 BRA `(.L_x_115) ;  /* 0xfffffffc00f08947 */ /* 0x004fea000383ffff */
[----:B------:R-:W-:Y:S05]  /*cbe0*/  BRA `(.L_x_116) ;  /* 0xffffff74007c7947 */ /* 0x000fea000383ffff */
.L_x_48:
[----:B------:R-:W-:Y:S01]  /*cbf0*/  UIADD3 UR7, UPT, UPT, UR5, 0xc0, URZ ;  /* 0x000000c005077890 */ /* 0x000fe2000fffe0ff */
[----:B------:R-:W-:Y:S02]  /*cc00*/  MOV R2, UR4 ;  /* 0x0000000400027c02 */ /* 0x000fe40008000f00 */
[----:B-1----:R-:W-:-:S03]  /*cc10*/  MOV R3, UR4 ;  /* 0x0000000400037c02 */ /* 0x002fc60008000f00 */
[----:B------:R-:W-:-:S07]  /*cc20*/  MOV R0, UR7 ;  /* 0x0000000700007c02 */ /* 0x000fce0008000f00 */
.L_x_117:
[----:B-1----:R1:W2:Y:S02]  /*cc30*/  SYNCS.PHASECHK.TRANS64.TRYWAIT P0, [R0+URZ], R3 ;  /* 0x00000003000075a7 */ /* 0x0022a400080011ff */
[----:B--2---:R-:W-:Y:S05]  /*cc40*/  @!P0 NANOSLEEP.SYNCS 0x989680 ;  /* 0x009896800000895d */ /* 0x004fea0003900000 */
[----:B------:R-:W2:Y:S02]  /*cc50*/  @!P0 SYNCS.PHASECHK.TRANS64 P0, [R0+URZ], R3 ;  /* 0x00000003000085a7 */ /* 0x000ea400080010ff */
[----:B--2---:R-:W-:Y:S05]  /*cc60*/  @!P0 BRA `(.L_x_117) ;  /* 0xfffffffc00f08947 */ /* 0x004fea000383ffff */
[----:B------:R-:W-:Y:S05]  /*cc70*/  BRA `(.L_x_118) ;  /* 0xffffff7400747947 */ /* 0x000fea000383ffff */
.L_x_49:
[----:B------:R-:W-:Y:S02]  /*cc80*/  MOV R2, UR4 ;  /* 0x0000000400027c02 */ /* 0x000fe40008000f00 */
[----:B------:R-:W-:-:S07]  /*cc90*/  MOV R3, UR4 ;  /* 0x0000000400037c02 */ /* 0x000fce0008000f00 */
.L_x_119:
[----:B-1----:R1:W2:Y:S02]  /*cca0*/  SYNCS.PHASECHK.TRANS64.TRYWAIT P0, [UR8], R3 ;  /* 0x00000003ff0075a7 */ /* 0x0022a40008001108 */
[----:B--2---:R-:W-:Y:S05]  /*ccb0*/  @!P0 NANOSLEEP.SYNCS 0x989680 ;  /* 0x009896800000895d */ /* 0x004fea0003900000 */
[----:B------:R-:W2:Y:S02]  /*ccc0*/  @!P0 SYNCS.PHASECHK.TRANS64 P0, [UR8], R3 ;  /* 0x00000003ff0085a7 */ /* 0x000ea40008001008 */
[----:B--2---:R-:W-:Y:S05]  /*ccd0*/  @!P0 BRA `(.L_x_119) ;  /* 0xfffffffc00f08947 */ /* 0x004fea000383ffff */
[----:B------:R-:W-:Y:S05]  /*cce0*/  BRA `(.L_x_120) ;  /* 0xffffff9c00247947 */ /* 0x000fea000383ffff */
.L_x_51:
[----:B------:R-:W-:Y:S01]  /*ccf0*/  UIADD3 UR8, UPT, UPT, UR5, 0xc0, URZ ;  /* 0x000000c005087890 */ /* 0x000fe2000fffe0ff */
[----:B------:R-:W-:Y:S02]  /*cd00*/  MOV R2, UR6 ;  /* 0x0000000600027c02 */ /* 0x000fe40008000f00 */
[----:B-1----:R-:W-:-:S03]  /*cd10*/  MOV R3, UR6 ;  /* 0x0000000600037c02 */ /* 0x002fc60008000f00 */
[----:B------:R-:W-:-:S07]  /*cd20*/  MOV R0, UR8 ;  /* 0x0000000800007c02 */ /* 0x000fce0008000f00 */
.L_x_121:
[----:B-1----:R1:W3:Y:S02]  /*cd30*/  SYNCS.PHASECHK.TRANS64.TRYWAIT P0, [R0+URZ], R3 ;  /* 0x00000003000075a7 */ /* 0x0022e400080011ff */
[----:B---3--:R-:W-:Y:S05]  /*cd40*/  @!P0 NANOSLEEP.SYNCS 0x989680 ;  /* 0x009896800000895d */ /* 0x008fea0003900000 */
[----:B------:R-:W3:Y:S02]  /*cd50*/  @!P0 SYNCS.PHASECHK.TRANS64 P0, [R0+URZ], R3 ;  /* 0x00000003000085a7 */ /* 0x000ee400080010ff */
[----:B---3--:R-:W-:Y:S05]  /*cd60*/  @!P0 BRA `(.L_x_121) ;  /* 0xfffffffc00f08947 */ /* 0x008fea000383ffff */
[----:B------:R-:W-:Y:S05]  /*cd70*/  BRA `(.L_x_122) ;  /* 0xffffff9c002c7947 */ /* 0x000fea000383ffff */
.L_x_52:
[----:B------:R-:W-:Y:S01]  /*cd80*/  MOV R2, UR6 ;  /* 0x0000000600027c02 */ /* 0x000fe20008000f00 */
[----:B------:R-:W-:Y:S01]  /*cd90*/  UIADD3 UR5, UPT, UPT, UR5, 0x130, URZ ;  /* 0x0000013005057890 */ /* 0x000fe2000fffe0ff */
[----:B------:R-:W-:-:S11]  /*cda0*/  MOV R3, UR6 ;  /* 0x0000000600037c02 */ /* 0x000fd60008000f00 */
.L_x_123:
[----:B-1----:R1:W2:Y:S02]  /*cdb0*/  SYNCS.PHASECHK.TRANS64.TRYWAIT P0, [UR5], R3 ;  /* 0x00000003ff0075a7 */ /* 0x0022a40008001105 */
[----:B--2---:R-:W-:Y:S05]  /*cdc0*/  @!P0 NANOSLEEP.SYNCS 0x989680 ;  /* 0x009896800000895d */ /* 0x004fea0003900000 */
[----:B------:R-:W2:Y:S02]  /*cdd0*/  @!P0 SYNCS.PHASECHK.TRANS64 P0, [UR5], R3 ;  /* 0x00000003ff0085a7 */ /* 0x000ea40008001005 */
[----:B--2---:R-:W-:Y:S05]  /*cde0*/  @!P0 BRA `(.L_x_123) ;  /* 0xfffffffc00f08947 */ /* 0x004fea000383ffff */
[----:B------:R-:W-:Y:S05]  /*cdf0*/  BRA `(.L_x_124) ;  /* 0xffffffb800447947 */ /* 0x000fea000383ffff */
.L_x_55:
[----:B------:R-:W-:Y:S01]  /*ce00*/  UIADD3 UR4, UPT, UPT, UR4, 0x130, URZ ;  /* 0x0000013004047890 */ /* 0x000fe2000fffe0ff */
[----:B------:R-:W-:Y:S02]  /*ce10*/  MOV R2, UR9 ;  /* 0x0000000900027c02 */ /* 0x000fe40008000f00 */
[----:B-1----:R-:W-:-:S03]  /*ce20*/  MOV R3, UR9 ;  /* 0x0000000900037c02 */ /* 0x002fc60008000f00 */
[----:B------:R-:W-:-:S07]  /*ce30*/  MOV R0, UR4 ;  /* 0x0000000400007c02 */ /* 0x000fce0008000f00 */
.L_x_125:
[----:B-1----:R1:W2:Y:S02]  /*ce40*/  SYNCS.PHASECHK.TRANS64.TRYWAIT P0, [R0+URZ], R3 ;  /* 0x00000003000075a7 */ /* 0x0022a400080011ff */
[----:B--2---:R-:W-:Y:S05]  /*ce50*/  @!P0 NANOSLEEP.SYNCS 0x989680 ;  /* 0x009896800000895d */ /* 0x004fea0003900000 */
[----:B------:R-:W2:Y:S02]  /*ce60*/  @!P0 SYNCS.PHASECHK.TRANS64 P0, [R0+URZ], R3 ;  /* 0x00000003000085a7 */ /* 0x000ea400080010ff */
[----:B--2---:R-:W-:Y:S05]  /*ce70*/  @!P0 BRA `(.L_x_125) ;  /* 0xfffffffc00f08947 */ /* 0x004fea000383ffff */
[----:B------:R-:W-:Y:S05]  /*ce80*/  BRA `(.L_x_126) ;  /* 0xffffffbc00b87947 */ /* 0x000fea000383ffff */
.L_x_61:
[----:B------:R-:W-:Y:S02]  /*ce90*/  MOV R4, UR4 ;  /* 0x0000000400047c02 */ /* 0x000fe40008000f00 */
[----:B------:R-:W-:-:S07]  /*cea0*/  MOV R5, UR4 ;  /* 0x0000000400057c02 */ /* 0x000fce0008000f00 */
.L_x_127:
[----:B-1----:R1:W2:Y:S02]  /*ceb0*/  SYNCS.PHASECHK.TRANS64.TRYWAIT P0, [UR7+0x100], R5 ;  /* 0x00010005ff0075a7 */ /* 0x0022a40008001107 */
[----:B--2---:R-:W-:Y:S05]  /*cec0*/  @!P0 NANOSLEEP.SYNCS 0x989680 ;  /* 0x009896800000895d */ /* 0x004fea0003900000 */
[----:B------:R-:W2:Y:S02]  /*ced0*/  @!P0 SYNCS.PHASECHK.TRANS64 P0, [UR7+0x100], R5 ;  /* 0x00010005ff0085a7 */ /* 0x000ea40008001007 */
[----:B--2---:R-:W-:Y:S05]  /*cee0*/  @!P0 BRA `(.L_x_127) ;  /* 0xfffffffc00f08947 */ /* 0x004fea000383ffff */
[----:B------:R-:W-:Y:S05]  /*cef0*/  BRA `(.L_x_128) ;  /* 0xffffffd000c47947 */ /* 0x000fea000383ffff */
.L_x_62:
[----:B------:R-:W-:Y:S02]  /*cf00*/  MOV R4, UR5 ;  /* 0x0000000500047c02 */ /* 0x000fe40008000f00 */
[----:B-1----:R-:W-:-:S07]  /*cf10*/  MOV R5, UR5 ;  /* 0x0000000500057c02 */ /* 0x002fce0008000f00 */
.L_x_129:
[----:B-1----:R1:W2:Y:S02]  /*cf20*/  SYNCS.PHASECHK.TRANS64.TRYWAIT P0, [UR7+0x150], R5 ;  /* 0x00015005ff0075a7 */ /* 0x0022a40008001107 */
[----:B--2---:R-:W-:Y:S05]  /*cf30*/  @!P0 NANOSLEEP.SYNCS 0x989680 ;  /* 0x009896800000895d */ /* 0x004fea0003900000 */
[----:B------:R-:W2:Y:S02]  /*cf40*/  @!P0 SYNCS.PHASECHK.TRANS64 P0, [UR7+0x150], R5 ;  /* 0x00015005ff0085a7 */ /* 0x000ea40008001007 */
[----:B--2---:R-:W-:Y:S05]  /*cf50*/  @!P0 BRA `(.L_x_129) ;  /* 0xfffffffc00f08947 */ /* 0x004fea000383ffff */
[----:B------:R-:W-:Y:S05]  /*cf60*/  BRA `(.L_x_130) ;  /* 0xffffffd000b87947 */ /* 0x000fea000383ffff */
.L_x_63:
[----:B------:R-:W-:Y:S02]  /*cf70*/  MOV R4, UR4 ;  /* 0x0000000400047c02 */ /* 0x000fe40008000f00 */
[----:B------:R-:W-:-:S07]  /*cf80*/  MOV R5, UR4 ;  /* 0x0000000400057c02 */ /* 0x000fce0008000f00 */
.L_x_131:
[----:B-1----:R1:W2:Y:S02]  /*cf90*/  SYNCS.PHASECHK.TRANS64.TRYWAIT P0, [UR7+0x108], R5 ;  /* 0x00010805ff0075a7 */ /* 0x0022a40008001107 */
[----:B--2---:R-:W-:Y:S05]  /*cfa0*/  @!P0 NANOSLEEP.SYNCS 0x989680 ;  /* 0x009896800000895d */ /* 0x004fea0003900000 */
[----:B------:R-:W2:Y:S02]  /*cfb0*/  @!P0 SYNCS.PHASECHK.TRANS64 P0, [UR7+0x108], R5 ;  /* 0x00010805ff0085a7 */ /* 0x000ea40008001007 */
[----:B--2---:R-:W-:Y:S05]  /*cfc0*/  @!P0 BRA `(.L_x_131) ;  /* 0xfffffffc00f08947 */ /* 0x004fea000383ffff */
[----:B------:R-:W-:Y:S05]  /*cfd0*/  BRA `(.L_x_132) ;  /* 0xffffffdc00b47947 */ /* 0x000fea000383ffff */
.L_x_64:
[----:B------:R-:W-:Y:S02]  /*cfe0*/  MOV R4, UR5 ;  /* 0x0000000500047c02 */ /* 0x000fe40008000f00 */
[----:B-1----:R-:W-:-:S07]  /*cff0*/  MOV R5, UR5 ;  /* 0x0000000500057c02 */ /* 0x002fce0008000f00 */
.L_x_133:
[----:B-1----:R1:W2:Y:S02]  /*d000*/  SYNCS.PHASECHK.TRANS64.TRYWAIT P0, [UR7+0x158], R5 ;  /* 0x00015805ff0075a7 */ /* 0x0022a40008001107 */
[----:B--2---:R-:W-:Y:S05]  /*d010*/  @!P0 NANOSLEEP.SYNCS 0x989680 ;  /* 0x009896800000895d */ /* 0x004fea0003900000 */
[----:B------:R-:W2:Y:S02]  /*d020*/  @!P0 SYNCS.PHASECHK.TRANS64 P0, [UR7+0x158], R5 ;  /* 0x00015805ff0085a7 */ /* 0x000ea40008001007 */
[----:B--2---:R-:W-:Y:S05]  /*d030*/  @!P0 BRA `(.L_x_133) ;  /* 0xfffffffc00f08947 */ /* 0x004fea000383ffff */
[----:B------:R-:W-:Y:S05]  /*d040*/  BRA `(.L_x_134) ;  /* 0xffffffdc00ac7947 */ /* 0x000fea000383ffff */
.L_x_66:
[----:B------:R-:W-:Y:S02]  /*d050*/  MOV R2, UR4 ;  /* 0x0000000400027c02 */ /* 0x000fe40008000f00 */
[----:B------:R-:W-:-:S07]  /*d060*/  MOV R3, UR4 ;  /* 0x0000000400037c02 */ /* 0x000fce0008000f00 */
.L_x_135:
[----:B--2---:R2:W3:Y:S02]  /*d070*/  SYNCS.PHASECHK.TRANS64.TRYWAIT P0, [UR7+0x158], R3 ;  /* 0x00015803ff0075a7 */ /* 0x0044e40008001107 */
[----:B---3--:R-:W-:Y:S05]  /*d080*/  @!P0 NANOSLEEP.SYNCS 0x989680 ;  /* 0x009896800000895d */ /* 0x008fea0003900000 */
[----:B------:R-:W3:Y:S02]  /*d090*/  @!P0 SYNCS.PHASECHK.TRANS64 P0, [UR7+0x158], R3 ;  /* 0x00015803ff0085a7 */ /* 0x000ee40008001007 */
[----:B---3--:R-:W-:Y:S05]  /*d0a0*/  @!P0 BRA `(.L_x_135) ;  /* 0xfffffffc00f08947 */ /* 0x008fea000383ffff */
[----:B------:R-:W-:Y:S05]  /*d0b0*/  BRA `(.L_x_136) ;  /* 0xffffffec009c7947 */ /* 0x000fea000383ffff */
        .weak           $__internal_0_$__cuda_sm10x_tcgen05_guardrail_trap_col_being_dealloced_not_returned_by_alloc
        .type           $__internal_0_$__cuda_sm10x_tcgen05_guardrail_trap_col_being_dealloced_not_returned_by_alloc,@function
        .size           $__internal_0_$__cuda_sm10x_tcgen05_guardrail_trap_col_being_dealloced_not_returned_by_alloc,($__internal_1_$__cuda_sm10x_tcgen05_guardrail_trap_phase_invalid_during_alloc - $__internal_0_$__cuda_sm10x_tcgen05_guardrail_trap_col_being_dealloced_not_returned_by_alloc)
$__internal_0_$__cuda_sm10x_tcgen05_guardrail_trap_col_being_dealloced_not_returned_by_alloc:
[----:B------:R-:W-:Y:S05]  /*d0c0*/  BPT.TRAP 0x1 ;  /* 0x000000040000795c */ /* 0x000fea0000300000 */
[----:B------:R-:W-:-:S04]  /*d0d0*/  HFMA2 R3, -RZ, RZ, 0, 0 ;  /* 0x00000000ff037431 */ /* 0x000fc800000001ff */
[----:B------:R-:W-:Y:S05]  /*d0e0*/  RET.REL.NODEC R2 `(kernel_cutlass_kernel_flash_attncuteflash_fwd_sm100FlashAttentionForwardSm100_object_at__tensor0000o12811101213_tensor0000o12811101213_tensor0000o12810111213_tensor0000o12811101213_tensor_0) ;  /* 0xffffff2c02c47950 */ /* 0x000fea0003c3ffff */
        .weak           $__internal_1_$__cuda_sm10x_tcgen05_guardrail_trap_phase_invalid_during_alloc
        .type           $__internal_1_$__cuda_sm10x_tcgen05_guardrail_trap_phase_invalid_during_alloc,@function
        .size           $__internal_1_$__cuda_sm10x_tcgen05_guardrail_trap_phase_invalid_during_alloc,($__internal_2_$__cuda_sm10x_tcgen05_guardrail_trap_unallocated_columns_being_dealloced - $__internal_1_$__cuda_sm10x_tcgen05_guardrail_trap_phase_invalid_during_alloc)
$__internal_1_$__cuda_sm10x_tcgen05_guardrail_trap_phase_invalid_during_alloc:
[----:B------:R-:W-:Y:S05]  /*d0f0*/  BPT.TRAP 0x1 ;  /* 0x000000040000795c */ /* 0x000fea0000300000 */
[----:B------:R-:W-:-:S04]  /*d100*/  MOV R3, 0x0 ;  /* 0x0000000000037802 */ /* 0x000fc80000000f00 */
[----:B------:R-:W-:Y:S05]  /*d110*/  RET.REL.NODEC R2 `(kernel_cutlass_kernel_flash_attncuteflash_fwd_sm100FlashAttentionForwardSm100_object_at__tensor0000o12811101213_tensor0000o12811101213_tensor0000o12810111213_tensor0000o12811101213_tensor_0) ;  /* 0xffffff2c02b87950 */ /* 0x000fea0003c3ffff */
        .weak           $__internal_2_$__cuda_sm10x_tcgen05_guardrail_trap_unallocated_columns_being_dealloced
        .type           $__internal_2_$__cuda_sm10x_tcgen05_guardrail_trap_unallocated_columns_being_dealloced,@function
        .size           $__internal_2_$__cuda_sm10x_tcgen05_guardrail_trap_unallocated_columns_being_dealloced,(.L_x_144 - $__internal_2_$__cuda_sm10x_tcgen05_guardrail_trap_unallocated_columns_being_dealloced)
$__internal_2_$__cuda_sm10x_tcgen05_guardrail_trap_unallocated_columns_being_dealloced:
[----:B------:R-:W-:Y:S05]  /*d120*/  BPT.TRAP 0x1 ;  /* 0x000000040000795c */ /* 0x000fea0000300000 */
[----:B------:R-:W-:-:S04]  /*d130*/  HFMA2 R3, -RZ, RZ, 0, 0 ;  /* 0x00000000ff037431 */ /* 0x000fc800000001ff */
[----:B------:R-:W-:Y:S05]  /*d140*/  RET.REL.NODEC R2 `(kernel_cutlass_kernel_flash_attncuteflash_fwd_sm100FlashAttentionForwardSm100_object_at__tensor0000o12811101213_tensor0000o12811101213_tensor0000o12810111213_tensor0000o12811101213_tensor_0) ;  /* 0xffffff2c02ac7950 */ /* 0x000fea0003c3ffff */
.L_x_137:
[----:B------:R-:W-:-:S00]  /*d150*/  BRA `(.L_x_137) ;  /* 0xfffffffc00fc7947 */ /* 0x000fc0000383ffff */
[----:B------:R-:W-:-:S00]  /*d160*/  NOP ;  /* 0x0000000000007918 */ /* 0x000fc00000000000 */
        /* <DEDUP_REMOVED lines=9> */
.L_x_144:


//--------------------- .nv.shared.kernel_cutlass_kernel_flash_attncuteflash_fwd_sm100FlashAttentionForwardSm100_object_at__tensor0000o12811101213_tensor0000o12811101213_tensor0000o12810111213_tensor0000o12811101213_tensor_0 --------------------------
	.section	.nv.shared.kernel_cutlass_kernel_flash_attncuteflash_fwd_sm100FlashAttentionForwardSm100_object_at__tensor0000o12811101213_tensor0000o12811101213_tensor0000o12810111213_tensor0000o12811101213_tensor_0,"aw",@nobits
	.sectionflags	@""
	.align	1024
	.zero		1024


//--------------------- .nv.shared.reserved.0     --------------------------
	.section	.nv.shared.reserved.0,"aw",@nobits
	.align	8
	.weak		__nv_reservedSMEM_offset_0_alias
	.size		__nv_reservedSMEM_offset_0_alias, 0, 64
	.other		__nv_reservedSMEM_offset_0_alias,@"STO_CUDA_RESERVED_SHARED STV_DEFAULT"
__nv_reservedSMEM_offset_0_alias:
	.zero		0
.nv.shared.reserved.0:
	.zero		64
	.weak		__nv_reservedSMEM_allocation_phase
	.type		__nv_reservedSMEM_allocation_phase,@object
	.size		__nv_reservedSMEM_allocation_phase,(.L_0 - __nv_reservedSMEM_allocation_phase)
__nv_reservedSMEM_allocation_phase:
	.zero		1
.L_0:
	.zero		7
	.weak		__nv_reservedSMEM_devtool_atexit_pc
	.type		__nv_reservedSMEM_devtool_atexit_pc,@object
	.size		__nv_reservedSMEM_devtool_atexit_pc,(__nv_reservedSMEM_allocation_mask - __nv_reservedSMEM_devtool_atexit_pc)
__nv_reservedSMEM_devtool_atexit_pc:
	.zero		8
	.weak		__nv_reservedSMEM_allocation_mask
	.type		__nv_reservedSMEM_allocation_mask,@object
	.size		__nv_reservedSMEM_allocation_mask,(.L_2 - __nv_reservedSMEM_allocation_mask)
__nv_reservedSMEM_allocation_mask:
	.zero		4
.L_2:


//--------------------- .nv.constant0.kernel_cutlass_kernel_flash_attncuteflash_fwd_sm100FlashAttentionForwardSm100_object_at__tensor0000o12811101213_tensor0000o12811101213_tensor0000o12810111213_tensor0000o12811101213_tensor_0 --------------------------
	.section	.nv.constant0.kernel_cutlass_kernel_flash_attncuteflash_fwd_sm100FlashAttentionForwardSm100_object_at__tensor0000o12811101213_tensor0000o12811101213_tensor0000o12810111213_tensor0000o12811101213_tensor_0,"a",@progbits
	.sectionflags	@""
	.align	4
.nv.constant0.kernel_cutlass_kernel_flash_attncuteflash_fwd_sm100FlashAttentionForwardSm100_object_at__tensor0000o12811101213_tensor0000o12811101213_tensor0000o12810111213_tensor0000o12811101213_tensor_0:
	.zero		1580


//--------------------- SYMBOLS --------------------------

	.type		.nv.reservedSmem.offset0,@object
	.size		.nv.reservedSmem.offset0,0x4
	.type		.nv.reservedSmem.cap,@object
	.size		.nv.reservedSmem.cap,0x4
